//
// Generated by NVIDIA NVVM Compiler
//
// Compiler Build ID: CL-36424714
// Cuda compilation tools, release 13.0, V13.0.88
// Based on NVVM 20.0.0
//

.version 9.0
.target sm_100
.address_size 64

	// .globl	_Z13simPrice_jumpPfS_ii
.global .align 4 .b8 precalc_xorwow_matrix[102400];
.global .align 4 .b8 precalc_xorwow_offset_matrix[102400];
.global .align 4 .b8 mrg32k3aM1[2304];
.global .align 4 .b8 mrg32k3aM2[2304];
.global .align 4 .b8 mrg32k3aM1SubSeq[2016];
.global .align 4 .b8 mrg32k3aM2SubSeq[2016];
.global .align 4 .b8 mrg32k3aM1Seq[2304];
.global .align 4 .b8 mrg32k3aM2Seq[2304];
.const .align 8 .b8 __cr_lgamma_table[72];

.visible .entry _Z13simPrice_jumpPfS_ii(
	.param .u64 .ptr .align 1 _Z13simPrice_jumpPfS_ii_param_0,
	.param .u64 .ptr .align 1 _Z13simPrice_jumpPfS_ii_param_1,
	.param .u32 _Z13simPrice_jumpPfS_ii_param_2,
	.param .u32 _Z13simPrice_jumpPfS_ii_param_3
)
{
	.reg .pred 	%p<107>;
	.reg .b32 	%r<1151>;
	.reg .b32 	%f<838>;
	.reg .b64 	%rd<9>;
	.reg .b64 	%fd<79>;

	ld.param.u64 	%rd1, [_Z13simPrice_jumpPfS_ii_param_0];
	ld.param.u64 	%rd2, [_Z13simPrice_jumpPfS_ii_param_1];
	ld.param.u32 	%r395, [_Z13simPrice_jumpPfS_ii_param_2];
	ld.param.u32 	%r396, [_Z13simPrice_jumpPfS_ii_param_3];
	mov.u32 	%r397, %ntid.x;
	mov.u32 	%r398, %ctaid.x;
	mov.u32 	%r399, %tid.x;
	mad.lo.s32 	%r1, %r397, %r398, %r399;
	setp.ge.s32 	%p1, %r1, %r395;
	@%p1 bra 	$L__BB0_79;
	cvta.to.global.u64 	%rd3, %rd2;
	ld.global.f32 	%f837, [%rd3];
	ld.global.f32 	%f836, [%rd3+4];
	setp.lt.s32 	%p2, %r396, 1;
	@%p2 bra 	$L__BB0_78;
	xor.b32  	%r401, %r1, -1429050551;
	mul.lo.s32 	%r402, %r401, 1099087573;
	setp.gt.s32 	%p3, %r1, -1;
	selp.b32 	%r403, -644748465, -1947113066, %p3;
	add.s32 	%r981, %r402, 123456789;
	xor.b32  	%r1030, %r402, 362436069;
	add.s32 	%r1079, %r403, 521288629;
	xor.b32  	%r934, %r403, 88675123;
	add.s32 	%r933, %r402, 5783321;
	add.s32 	%r404, %r403, %r402;
	add.s32 	%r1097, %r404, 6615241;
	mov.f32 	%f779, 0f00000000;
	mov.b32 	%r831, 0;
	mov.u32 	%r930, %r831;
$L__BB0_3:
	shr.u32 	%r405, %r981, 2;
	xor.b32  	%r406, %r405, %r981;
	shl.b32 	%r407, %r933, 4;
	shl.b32 	%r408, %r406, 1;
	xor.b32  	%r409, %r407, %r408;
	xor.b32  	%r410, %r409, %r933;
	xor.b32  	%r932, %r410, %r406;
	add.s32 	%r852, %r1097, 362437;
	add.s32 	%r411, %r932, %r852;
	cvt.rn.f32.u32 	%f148, %r411;
	fma.rn.f32 	%f149, %f148, 0f2F800000, 0f2F000000;
	mov.f32 	%f150, 0f3DCCCCCD;
	div.rn.f32 	%f151, %f150, %f149;
	mov.f32 	%f152, 0f3F000000;
	add.rz.f32 	%f153, %f151, %f152;
	cvt.rzi.f32.f32 	%f154, %f153;
	cvt.rzi.s32.f32 	%r18, %f154;
	setp.lt.s32 	%p4, %r18, 1;
	mov.f32 	%f780, 0f00000000;
	@%p4 bra 	$L__BB0_16;
	setp.eq.s32 	%p5, %r18, 1;
	mov.f64 	%fd77, 0d0000000000000000;
	@%p5 bra 	$L__BB0_12;
	and.b32  	%r413, %r18, 2147483646;
	neg.s32 	%r839, %r413;
	mov.f32 	%f780, 0f00000000;
$L__BB0_6:
	setp.eq.s32 	%p6, %r930, 1;
	mov.u32 	%r847, %r932;
	mov.u32 	%r848, %r933;
	mov.u32 	%r849, %r934;
	mov.f32 	%f757, %f779;
	@%p6 bra 	$L__BB0_8;
	shr.u32 	%r414, %r1030, 2;
	xor.b32  	%r415, %r414, %r1030;
	shl.b32 	%r416, %r932, 4;
	shl.b32 	%r417, %r415, 1;
	xor.b32  	%r418, %r416, %r417;
	xor.b32  	%r419, %r418, %r932;
	xor.b32  	%r848, %r419, %r415;
	add.s32 	%r420, %r852, %r848;
	add.s32 	%r421, %r420, 362437;
	shr.u32 	%r422, %r1079, 2;
	xor.b32  	%r423, %r422, %r1079;
	shl.b32 	%r424, %r848, 4;
	shl.b32 	%r425, %r423, 1;
	xor.b32  	%r426, %r425, %r424;
	xor.b32  	%r427, %r426, %r423;
	xor.b32  	%r847, %r427, %r848;
	add.s32 	%r852, %r852, 724874;
	add.s32 	%r428, %r847, %r852;
	cvt.rn.f32.u32 	%f157, %r421;
	fma.rn.f32 	%f158, %f157, 0f2F800000, 0f2F000000;
	cvt.rn.f32.u32 	%f159, %r428;
	fma.rn.f32 	%f160, %f159, 0f30C90FDB, 0f30490FDB;
	setp.lt.f32 	%p7, %f158, 0f00800000;
	mul.f32 	%f161, %f158, 0f4B000000;
	selp.f32 	%f162, %f161, %f158, %p7;
	selp.f32 	%f163, 0fC1B80000, 0f00000000, %p7;
	mov.b32 	%r429, %f162;
	add.s32 	%r430, %r429, -1059760811;
	and.b32  	%r431, %r430, -8388608;
	sub.s32 	%r432, %r429, %r431;
	mov.b32 	%f164, %r432;
	cvt.rn.f32.s32 	%f165, %r431;
	fma.rn.f32 	%f166, %f165, 0f34000000, %f163;
	add.f32 	%f167, %f164, 0fBF800000;
	fma.rn.f32 	%f168, %f167, 0fBE055027, 0f3E1039F6;
	fma.rn.f32 	%f169, %f168, %f167, 0fBDF8CDCC;
	fma.rn.f32 	%f170, %f169, %f167, 0f3E0F2955;
	fma.rn.f32 	%f171, %f170, %f167, 0fBE2AD8B9;
	fma.rn.f32 	%f172, %f171, %f167, 0f3E4CED0B;
	fma.rn.f32 	%f173, %f172, %f167, 0fBE7FFF22;
	fma.rn.f32 	%f174, %f173, %f167, 0f3EAAAA78;
	fma.rn.f32 	%f175, %f174, %f167, 0fBF000000;
	mul.f32 	%f176, %f167, %f175;
	fma.rn.f32 	%f177, %f176, %f167, %f167;
	fma.rn.f32 	%f178, %f166, 0f3F317218, %f177;
	setp.gt.u32 	%p8, %r429, 2139095039;
	fma.rn.f32 	%f179, %f162, 0f7F800000, 0f7F800000;
	selp.f32 	%f180, %f179, %f178, %p8;
	setp.eq.f32 	%p9, %f162, 0f00000000;
	mul.f32 	%f181, %f180, 0fC0000000;
	selp.f32 	%f182, 0f7F800000, %f181, %p9;
	sqrt.rn.f32 	%f183, %f182;
	sin.approx.f32 	%f184, %f160;
	cos.approx.f32 	%f185, %f160;
	mul.f32 	%f757, %f183, %f184;
	mul.f32 	%f779, %f183, %f185;
	mov.u32 	%r849, %r932;
	mov.u32 	%r1079, %r933;
	mov.u32 	%r1030, %r934;
	mov.u32 	%r932, %r847;
	mov.u32 	%r933, %r848;
	mov.u32 	%r934, %r849;
$L__BB0_8:
	setp.ne.s32 	%p10, %r930, 1;
	mul.f32 	%f186, %f837, %f757;
	cvt.f64.f32 	%fd6, %f186;
	div.rn.f64 	%fd7, %fd6, 0d4059000000000000;
	cvt.f64.f32 	%fd8, %f780;
	add.f64 	%fd9, %fd7, %fd8;
	cvt.rn.f32.f64 	%f12, %fd9;
	mov.b32 	%r930, 0;
	mov.f32 	%f759, %f779;
	@%p10 bra 	$L__BB0_10;
	shr.u32 	%r435, %r1030, 2;
	xor.b32  	%r436, %r435, %r1030;
	shl.b32 	%r437, %r847, 4;
	shl.b32 	%r438, %r436, 1;
	xor.b32  	%r439, %r437, %r438;
	xor.b32  	%r440, %r439, %r847;
	xor.b32  	%r933, %r440, %r436;
	add.s32 	%r441, %r852, %r933;
	add.s32 	%r442, %r441, 362437;
	shr.u32 	%r443, %r1079, 2;
	xor.b32  	%r444, %r443, %r1079;
	shl.b32 	%r445, %r933, 4;
	shl.b32 	%r446, %r444, 1;
	xor.b32  	%r447, %r446, %r445;
	xor.b32  	%r448, %r447, %r444;
	xor.b32  	%r932, %r448, %r933;
	add.s32 	%r852, %r852, 724874;
	add.s32 	%r449, %r932, %r852;
	cvt.rn.f32.u32 	%f187, %r442;
	fma.rn.f32 	%f188, %f187, 0f2F800000, 0f2F000000;
	cvt.rn.f32.u32 	%f189, %r449;
	fma.rn.f32 	%f190, %f189, 0f30C90FDB, 0f30490FDB;
	setp.lt.f32 	%p11, %f188, 0f00800000;
	mul.f32 	%f191, %f188, 0f4B000000;
	selp.f32 	%f192, %f191, %f188, %p11;
	selp.f32 	%f193, 0fC1B80000, 0f00000000, %p11;
	mov.b32 	%r450, %f192;
	add.s32 	%r451, %r450, -1059760811;
	and.b32  	%r452, %r451, -8388608;
	sub.s32 	%r453, %r450, %r452;
	mov.b32 	%f194, %r453;
	cvt.rn.f32.s32 	%f195, %r452;
	fma.rn.f32 	%f196, %f195, 0f34000000, %f193;
	add.f32 	%f197, %f194, 0fBF800000;
	fma.rn.f32 	%f198, %f197, 0fBE055027, 0f3E1039F6;
	fma.rn.f32 	%f199, %f198, %f197, 0fBDF8CDCC;
	fma.rn.f32 	%f200, %f199, %f197, 0f3E0F2955;
	fma.rn.f32 	%f201, %f200, %f197, 0fBE2AD8B9;
	fma.rn.f32 	%f202, %f201, %f197, 0f3E4CED0B;
	fma.rn.f32 	%f203, %f202, %f197, 0fBE7FFF22;
	fma.rn.f32 	%f204, %f203, %f197, 0f3EAAAA78;
	fma.rn.f32 	%f205, %f204, %f197, 0fBF000000;
	mul.f32 	%f206, %f197, %f205;
	fma.rn.f32 	%f207, %f206, %f197, %f197;
	fma.rn.f32 	%f208, %f196, 0f3F317218, %f207;
	setp.gt.u32 	%p12, %r450, 2139095039;
	fma.rn.f32 	%f209, %f192, 0f7F800000, 0f7F800000;
	selp.f32 	%f210, %f209, %f208, %p12;
	setp.eq.f32 	%p13, %f192, 0f00000000;
	mul.f32 	%f211, %f210, 0fC0000000;
	selp.f32 	%f212, 0f7F800000, %f211, %p13;
	sqrt.rn.f32 	%f213, %f212;
	sin.approx.f32 	%f214, %f190;
	cos.approx.f32 	%f215, %f190;
	mul.f32 	%f759, %f213, %f214;
	mul.f32 	%f779, %f213, %f215;
	mov.b32 	%r930, 1;
	mov.u32 	%r934, %r847;
	mov.u32 	%r1079, %r848;
	mov.u32 	%r1030, %r849;
$L__BB0_10:
	mul.f32 	%f216, %f837, %f759;
	cvt.f64.f32 	%fd10, %f216;
	div.rn.f64 	%fd11, %fd10, 0d4059000000000000;
	cvt.f64.f32 	%fd12, %f12;
	add.f64 	%fd13, %fd11, %fd12;
	cvt.rn.f32.f64 	%f780, %fd13;
	add.s32 	%r839, %r839, 2;
	setp.ne.s32 	%p14, %r839, 0;
	@%p14 bra 	$L__BB0_6;
	cvt.f64.f32 	%fd77, %f780;
$L__BB0_12:
	and.b32  	%r454, %r18, 1;
	setp.eq.b32 	%p15, %r454, 1;
	not.pred 	%p16, %p15;
	@%p16 bra 	$L__BB0_16;
	setp.eq.s32 	%p17, %r930, 1;
	mov.b32 	%r930, 0;
	mov.f32 	%f764, %f779;
	@%p17 bra 	$L__BB0_15;
	shr.u32 	%r457, %r1030, 2;
	xor.b32  	%r458, %r457, %r1030;
	shl.b32 	%r459, %r932, 4;
	shl.b32 	%r460, %r458, 1;
	xor.b32  	%r461, %r459, %r460;
	xor.b32  	%r462, %r461, %r932;
	xor.b32  	%r1134, %r462, %r458;
	add.s32 	%r463, %r852, %r1134;
	add.s32 	%r464, %r463, 362437;
	shr.u32 	%r465, %r1079, 2;
	xor.b32  	%r466, %r465, %r1079;
	shl.b32 	%r467, %r1134, 4;
	shl.b32 	%r468, %r466, 1;
	xor.b32  	%r469, %r468, %r467;
	xor.b32  	%r470, %r469, %r466;
	xor.b32  	%r1133, %r470, %r1134;
	add.s32 	%r852, %r852, 724874;
	add.s32 	%r471, %r1133, %r852;
	cvt.rn.f32.u32 	%f217, %r464;
	fma.rn.f32 	%f218, %f217, 0f2F800000, 0f2F000000;
	cvt.rn.f32.u32 	%f219, %r471;
	fma.rn.f32 	%f220, %f219, 0f30C90FDB, 0f30490FDB;
	setp.lt.f32 	%p18, %f218, 0f00800000;
	mul.f32 	%f221, %f218, 0f4B000000;
	selp.f32 	%f222, %f221, %f218, %p18;
	selp.f32 	%f223, 0fC1B80000, 0f00000000, %p18;
	mov.b32 	%r472, %f222;
	add.s32 	%r473, %r472, -1059760811;
	and.b32  	%r474, %r473, -8388608;
	sub.s32 	%r475, %r472, %r474;
	mov.b32 	%f224, %r475;
	cvt.rn.f32.s32 	%f225, %r474;
	fma.rn.f32 	%f226, %f225, 0f34000000, %f223;
	add.f32 	%f227, %f224, 0fBF800000;
	fma.rn.f32 	%f228, %f227, 0fBE055027, 0f3E1039F6;
	fma.rn.f32 	%f229, %f228, %f227, 0fBDF8CDCC;
	fma.rn.f32 	%f230, %f229, %f227, 0f3E0F2955;
	fma.rn.f32 	%f231, %f230, %f227, 0fBE2AD8B9;
	fma.rn.f32 	%f232, %f231, %f227, 0f3E4CED0B;
	fma.rn.f32 	%f233, %f232, %f227, 0fBE7FFF22;
	fma.rn.f32 	%f234, %f233, %f227, 0f3EAAAA78;
	fma.rn.f32 	%f235, %f234, %f227, 0fBF000000;
	mul.f32 	%f236, %f227, %f235;
	fma.rn.f32 	%f237, %f236, %f227, %f227;
	fma.rn.f32 	%f238, %f226, 0f3F317218, %f237;
	setp.gt.u32 	%p19, %r472, 2139095039;
	fma.rn.f32 	%f239, %f222, 0f7F800000, 0f7F800000;
	selp.f32 	%f240, %f239, %f238, %p19;
	setp.eq.f32 	%p20, %f222, 0f00000000;
	mul.f32 	%f241, %f240, 0fC0000000;
	selp.f32 	%f242, 0f7F800000, %f241, %p20;
	sqrt.rn.f32 	%f243, %f242;
	sin.approx.f32 	%f244, %f220;
	cos.approx.f32 	%f245, %f220;
	mul.f32 	%f764, %f243, %f244;
	mul.f32 	%f779, %f243, %f245;
	mov.b32 	%r930, 1;
	mov.u32 	%r1135, %r932;
	mov.u32 	%r1079, %r933;
	mov.u32 	%r1030, %r934;
	mov.u32 	%r932, %r1133;
	mov.u32 	%r933, %r1134;
	mov.u32 	%r934, %r1135;
$L__BB0_15:
	mul.f32 	%f246, %f837, %f764;
	cvt.f64.f32 	%fd14, %f246;
	div.rn.f64 	%fd15, %fd14, 0d4059000000000000;
	add.f64 	%fd16, %fd15, %fd77;
	cvt.rn.f32.f64 	%f780, %fd16;
$L__BB0_16:
	shr.u32 	%r476, %r1030, 2;
	xor.b32  	%r477, %r476, %r1030;
	shl.b32 	%r478, %r932, 4;
	shl.b32 	%r479, %r477, 1;
	xor.b32  	%r480, %r478, %r479;
	xor.b32  	%r481, %r480, %r932;
	xor.b32  	%r981, %r481, %r477;
	add.s32 	%r901, %r852, 362437;
	add.s32 	%r482, %r981, %r901;
	cvt.rn.f32.u32 	%f247, %r482;
	fma.rn.f32 	%f248, %f247, 0f2F800000, 0f2F000000;
	mov.f32 	%f249, 0f3D4CCCCD;
	div.rn.f32 	%f250, %f249, %f248;
	mov.f32 	%f251, 0f3F000000;
	add.rz.f32 	%f252, %f250, %f251;
	cvt.rzi.f32.f32 	%f253, %f252;
	cvt.rzi.s32.f32 	%r81, %f253;
	setp.lt.s32 	%p21, %r81, 1;
	@%p21 bra 	$L__BB0_28;
	setp.eq.s32 	%p22, %r81, 1;
	@%p22 bra 	$L__BB0_24;
	and.b32  	%r82, %r81, 2147483646;
	mov.b32 	%r895, 0;
$L__BB0_19:
	setp.eq.s32 	%p23, %r930, 1;
	mov.u32 	%r896, %r981;
	mov.u32 	%r897, %r932;
	mov.u32 	%r898, %r933;
	mov.f32 	%f770, %f779;
	@%p23 bra 	$L__BB0_21;
	shr.u32 	%r485, %r1079, 2;
	xor.b32  	%r486, %r485, %r1079;
	shl.b32 	%r487, %r981, 4;
	shl.b32 	%r488, %r486, 1;
	xor.b32  	%r489, %r487, %r488;
	xor.b32  	%r490, %r489, %r981;
	xor.b32  	%r897, %r490, %r486;
	add.s32 	%r491, %r901, %r897;
	add.s32 	%r492, %r491, 362437;
	shr.u32 	%r493, %r934, 2;
	xor.b32  	%r494, %r493, %r934;
	shl.b32 	%r495, %r897, 4;
	shl.b32 	%r496, %r494, 1;
	xor.b32  	%r497, %r496, %r495;
	xor.b32  	%r498, %r497, %r494;
	xor.b32  	%r896, %r498, %r897;
	add.s32 	%r901, %r901, 724874;
	add.s32 	%r499, %r896, %r901;
	cvt.rn.f32.u32 	%f255, %r492;
	fma.rn.f32 	%f256, %f255, 0f2F800000, 0f2F000000;
	cvt.rn.f32.u32 	%f257, %r499;
	fma.rn.f32 	%f258, %f257, 0f30C90FDB, 0f30490FDB;
	setp.lt.f32 	%p24, %f256, 0f00800000;
	mul.f32 	%f259, %f256, 0f4B000000;
	selp.f32 	%f260, %f259, %f256, %p24;
	selp.f32 	%f261, 0fC1B80000, 0f00000000, %p24;
	mov.b32 	%r500, %f260;
	add.s32 	%r501, %r500, -1059760811;
	and.b32  	%r502, %r501, -8388608;
	sub.s32 	%r503, %r500, %r502;
	mov.b32 	%f262, %r503;
	cvt.rn.f32.s32 	%f263, %r502;
	fma.rn.f32 	%f264, %f263, 0f34000000, %f261;
	add.f32 	%f265, %f262, 0fBF800000;
	fma.rn.f32 	%f266, %f265, 0fBE055027, 0f3E1039F6;
	fma.rn.f32 	%f267, %f266, %f265, 0fBDF8CDCC;
	fma.rn.f32 	%f268, %f267, %f265, 0f3E0F2955;
	fma.rn.f32 	%f269, %f268, %f265, 0fBE2AD8B9;
	fma.rn.f32 	%f270, %f269, %f265, 0f3E4CED0B;
	fma.rn.f32 	%f271, %f270, %f265, 0fBE7FFF22;
	fma.rn.f32 	%f272, %f271, %f265, 0f3EAAAA78;
	fma.rn.f32 	%f273, %f272, %f265, 0fBF000000;
	mul.f32 	%f274, %f265, %f273;
	fma.rn.f32 	%f275, %f274, %f265, %f265;
	fma.rn.f32 	%f276, %f264, 0f3F317218, %f275;
	setp.gt.u32 	%p25, %r500, 2139095039;
	fma.rn.f32 	%f277, %f260, 0f7F800000, 0f7F800000;
	selp.f32 	%f278, %f277, %f276, %p25;
	setp.eq.f32 	%p26, %f260, 0f00000000;
	mul.f32 	%f279, %f278, 0fC0000000;
	selp.f32 	%f280, 0f7F800000, %f279, %p26;
	sqrt.rn.f32 	%f281, %f280;
	sin.approx.f32 	%f282, %f258;
	cos.approx.f32 	%f283, %f258;
	mul.f32 	%f770, %f281, %f282;
	mul.f32 	%f779, %f281, %f283;
	mov.u32 	%r898, %r981;
	mov.u32 	%r934, %r932;
	mov.u32 	%r1079, %r933;
	mov.u32 	%r981, %r896;
	mov.u32 	%r932, %r897;
	mov.u32 	%r933, %r898;
$L__BB0_21:
	setp.ne.s32 	%p27, %r930, 1;
	add.f32 	%f284, %f770, %f770;
	mul.f32 	%f285, %f837, %f284;
	cvt.f64.f32 	%fd17, %f285;
	div.rn.f64 	%fd18, %fd17, 0d4059000000000000;
	cvt.f64.f32 	%fd19, %f780;
	add.f64 	%fd20, %fd18, %fd19;
	cvt.rn.f32.f64 	%f34, %fd20;
	mov.b32 	%r930, 0;
	mov.f32 	%f772, %f779;
	@%p27 bra 	$L__BB0_23;
	shr.u32 	%r506, %r1079, 2;
	xor.b32  	%r507, %r506, %r1079;
	shl.b32 	%r508, %r896, 4;
	shl.b32 	%r509, %r507, 1;
	xor.b32  	%r510, %r508, %r509;
	xor.b32  	%r511, %r510, %r896;
	xor.b32  	%r932, %r511, %r507;
	add.s32 	%r512, %r901, %r932;
	add.s32 	%r513, %r512, 362437;
	shr.u32 	%r514, %r934, 2;
	xor.b32  	%r515, %r514, %r934;
	shl.b32 	%r516, %r932, 4;
	shl.b32 	%r517, %r515, 1;
	xor.b32  	%r518, %r517, %r516;
	xor.b32  	%r519, %r518, %r515;
	xor.b32  	%r981, %r519, %r932;
	add.s32 	%r901, %r901, 724874;
	add.s32 	%r520, %r981, %r901;
	cvt.rn.f32.u32 	%f286, %r513;
	fma.rn.f32 	%f287, %f286, 0f2F800000, 0f2F000000;
	cvt.rn.f32.u32 	%f288, %r520;
	fma.rn.f32 	%f289, %f288, 0f30C90FDB, 0f30490FDB;
	setp.lt.f32 	%p28, %f287, 0f00800000;
	mul.f32 	%f290, %f287, 0f4B000000;
	selp.f32 	%f291, %f290, %f287, %p28;
	selp.f32 	%f292, 0fC1B80000, 0f00000000, %p28;
	mov.b32 	%r521, %f291;
	add.s32 	%r522, %r521, -1059760811;
	and.b32  	%r523, %r522, -8388608;
	sub.s32 	%r524, %r521, %r523;
	mov.b32 	%f293, %r524;
	cvt.rn.f32.s32 	%f294, %r523;
	fma.rn.f32 	%f295, %f294, 0f34000000, %f292;
	add.f32 	%f296, %f293, 0fBF800000;
	fma.rn.f32 	%f297, %f296, 0fBE055027, 0f3E1039F6;
	fma.rn.f32 	%f298, %f297, %f296, 0fBDF8CDCC;
	fma.rn.f32 	%f299, %f298, %f296, 0f3E0F2955;
	fma.rn.f32 	%f300, %f299, %f296, 0fBE2AD8B9;
	fma.rn.f32 	%f301, %f300, %f296, 0f3E4CED0B;
	fma.rn.f32 	%f302, %f301, %f296, 0fBE7FFF22;
	fma.rn.f32 	%f303, %f302, %f296, 0f3EAAAA78;
	fma.rn.f32 	%f304, %f303, %f296, 0fBF000000;
	mul.f32 	%f305, %f296, %f304;
	fma.rn.f32 	%f306, %f305, %f296, %f296;
	fma.rn.f32 	%f307, %f295, 0f3F317218, %f306;
	setp.gt.u32 	%p29, %r521, 2139095039;
	fma.rn.f32 	%f308, %f291, 0f7F800000, 0f7F800000;
	selp.f32 	%f309, %f308, %f307, %p29;
	setp.eq.f32 	%p30, %f291, 0f00000000;
	mul.f32 	%f310, %f309, 0fC0000000;
	selp.f32 	%f311, 0f7F800000, %f310, %p30;
	sqrt.rn.f32 	%f312, %f311;
	sin.approx.f32 	%f313, %f289;
	cos.approx.f32 	%f314, %f289;
	mul.f32 	%f772, %f312, %f313;
	mul.f32 	%f779, %f312, %f314;
	mov.b32 	%r930, 1;
	mov.u32 	%r933, %r896;
	mov.u32 	%r934, %r897;
	mov.u32 	%r1079, %r898;
$L__BB0_23:
	add.f32 	%f315, %f772, %f772;
	mul.f32 	%f316, %f837, %f315;
	cvt.f64.f32 	%fd21, %f316;
	div.rn.f64 	%fd22, %fd21, 0d4059000000000000;
	cvt.f64.f32 	%fd23, %f34;
	add.f64 	%fd24, %fd22, %fd23;
	cvt.rn.f32.f64 	%f780, %fd24;
	add.s32 	%r895, %r895, 2;
	setp.ne.s32 	%p31, %r895, %r82;
	@%p31 bra 	$L__BB0_19;
$L__BB0_24:
	and.b32  	%r525, %r81, 1;
	setp.eq.b32 	%p32, %r525, 1;
	not.pred 	%p33, %p32;
	@%p33 bra 	$L__BB0_28;
	setp.eq.s32 	%p34, %r930, 1;
	mov.b32 	%r930, 0;
	mov.f32 	%f778, %f779;
	@%p34 bra 	$L__BB0_27;
	shr.u32 	%r528, %r1079, 2;
	xor.b32  	%r529, %r528, %r1079;
	shl.b32 	%r530, %r981, 4;
	shl.b32 	%r531, %r529, 1;
	xor.b32  	%r532, %r530, %r531;
	xor.b32  	%r533, %r532, %r981;
	xor.b32  	%r1137, %r533, %r529;
	add.s32 	%r534, %r901, %r1137;
	add.s32 	%r535, %r534, 362437;
	shr.u32 	%r536, %r934, 2;
	xor.b32  	%r537, %r536, %r934;
	shl.b32 	%r538, %r1137, 4;
	shl.b32 	%r539, %r537, 1;
	xor.b32  	%r540, %r539, %r538;
	xor.b32  	%r541, %r540, %r537;
	xor.b32  	%r1136, %r541, %r1137;
	add.s32 	%r901, %r901, 724874;
	add.s32 	%r542, %r1136, %r901;
	cvt.rn.f32.u32 	%f317, %r535;
	fma.rn.f32 	%f318, %f317, 0f2F800000, 0f2F000000;
	cvt.rn.f32.u32 	%f319, %r542;
	fma.rn.f32 	%f320, %f319, 0f30C90FDB, 0f30490FDB;
	setp.lt.f32 	%p35, %f318, 0f00800000;
	mul.f32 	%f321, %f318, 0f4B000000;
	selp.f32 	%f322, %f321, %f318, %p35;
	selp.f32 	%f323, 0fC1B80000, 0f00000000, %p35;
	mov.b32 	%r543, %f322;
	add.s32 	%r544, %r543, -1059760811;
	and.b32  	%r545, %r544, -8388608;
	sub.s32 	%r546, %r543, %r545;
	mov.b32 	%f324, %r546;
	cvt.rn.f32.s32 	%f325, %r545;
	fma.rn.f32 	%f326, %f325, 0f34000000, %f323;
	add.f32 	%f327, %f324, 0fBF800000;
	fma.rn.f32 	%f328, %f327, 0fBE055027, 0f3E1039F6;
	fma.rn.f32 	%f329, %f328, %f327, 0fBDF8CDCC;
	fma.rn.f32 	%f330, %f329, %f327, 0f3E0F2955;
	fma.rn.f32 	%f331, %f330, %f327, 0fBE2AD8B9;
	fma.rn.f32 	%f332, %f331, %f327, 0f3E4CED0B;
	fma.rn.f32 	%f333, %f332, %f327, 0fBE7FFF22;
	fma.rn.f32 	%f334, %f333, %f327, 0f3EAAAA78;
	fma.rn.f32 	%f335, %f334, %f327, 0fBF000000;
	mul.f32 	%f336, %f327, %f335;
	fma.rn.f32 	%f337, %f336, %f327, %f327;
	fma.rn.f32 	%f338, %f326, 0f3F317218, %f337;
	setp.gt.u32 	%p36, %r543, 2139095039;
	fma.rn.f32 	%f339, %f322, 0f7F800000, 0f7F800000;
	selp.f32 	%f340, %f339, %f338, %p36;
	setp.eq.f32 	%p37, %f322, 0f00000000;
	mul.f32 	%f341, %f340, 0fC0000000;
	selp.f32 	%f342, 0f7F800000, %f341, %p37;
	sqrt.rn.f32 	%f343, %f342;
	sin.approx.f32 	%f344, %f320;
	cos.approx.f32 	%f345, %f320;
	mul.f32 	%f778, %f343, %f344;
	mul.f32 	%f779, %f343, %f345;
	mov.b32 	%r930, 1;
	mov.u32 	%r1138, %r981;
	mov.u32 	%r934, %r932;
	mov.u32 	%r1079, %r933;
	mov.u32 	%r981, %r1136;
	mov.u32 	%r932, %r1137;
	mov.u32 	%r933, %r1138;
$L__BB0_27:
	add.f32 	%f346, %f778, %f778;
	mul.f32 	%f347, %f837, %f346;
	cvt.f64.f32 	%fd25, %f347;
	div.rn.f64 	%fd26, %fd25, 0d4059000000000000;
	cvt.f64.f32 	%fd27, %f780;
	add.f64 	%fd28, %fd26, %fd27;
	cvt.rn.f32.f64 	%f780, %fd28;
$L__BB0_28:
	shr.u32 	%r547, %r1079, 2;
	xor.b32  	%r548, %r547, %r1079;
	shl.b32 	%r549, %r981, 4;
	shl.b32 	%r550, %r548, 1;
	xor.b32  	%r551, %r549, %r550;
	xor.b32  	%r552, %r551, %r981;
	xor.b32  	%r1030, %r552, %r548;
	add.s32 	%r950, %r901, 362437;
	add.s32 	%r553, %r1030, %r950;
	cvt.rn.f32.u32 	%f348, %r553;
	fma.rn.f32 	%f349, %f348, 0f2F800000, 0f2F000000;
	mov.f32 	%f350, 0f3BA3D70A;
	div.rn.f32 	%f351, %f350, %f349;
	mov.f32 	%f352, 0f3F000000;
	add.rz.f32 	%f353, %f351, %f352;
	cvt.rzi.f32.f32 	%f354, %f353;
	cvt.rzi.s32.f32 	%r144, %f354;
	setp.lt.s32 	%p38, %r144, 1;
	@%p38 bra 	$L__BB0_40;
	setp.eq.s32 	%p39, %r144, 1;
	@%p39 bra 	$L__BB0_36;
	and.b32  	%r145, %r144, 2147483646;
	mov.b32 	%r944, 0;
$L__BB0_31:
	setp.eq.s32 	%p40, %r930, 1;
	mov.u32 	%r945, %r1030;
	mov.u32 	%r946, %r981;
	mov.u32 	%r947, %r932;
	mov.f32 	%f784, %f779;
	@%p40 bra 	$L__BB0_33;
	shr.u32 	%r556, %r934, 2;
	xor.b32  	%r557, %r556, %r934;
	shl.b32 	%r558, %r1030, 4;
	shl.b32 	%r559, %r557, 1;
	xor.b32  	%r560, %r558, %r559;
	xor.b32  	%r561, %r560, %r1030;
	xor.b32  	%r946, %r561, %r557;
	add.s32 	%r562, %r950, %r946;
	add.s32 	%r563, %r562, 362437;
	shr.u32 	%r564, %r933, 2;
	xor.b32  	%r565, %r564, %r933;
	shl.b32 	%r566, %r946, 4;
	shl.b32 	%r567, %r565, 1;
	xor.b32  	%r568, %r567, %r566;
	xor.b32  	%r569, %r568, %r565;
	xor.b32  	%r945, %r569, %r946;
	add.s32 	%r950, %r950, 724874;
	add.s32 	%r570, %r945, %r950;
	cvt.rn.f32.u32 	%f356, %r563;
	fma.rn.f32 	%f357, %f356, 0f2F800000, 0f2F000000;
	cvt.rn.f32.u32 	%f358, %r570;
	fma.rn.f32 	%f359, %f358, 0f30C90FDB, 0f30490FDB;
	setp.lt.f32 	%p41, %f357, 0f00800000;
	mul.f32 	%f360, %f357, 0f4B000000;
	selp.f32 	%f361, %f360, %f357, %p41;
	selp.f32 	%f362, 0fC1B80000, 0f00000000, %p41;
	mov.b32 	%r571, %f361;
	add.s32 	%r572, %r571, -1059760811;
	and.b32  	%r573, %r572, -8388608;
	sub.s32 	%r574, %r571, %r573;
	mov.b32 	%f363, %r574;
	cvt.rn.f32.s32 	%f364, %r573;
	fma.rn.f32 	%f365, %f364, 0f34000000, %f362;
	add.f32 	%f366, %f363, 0fBF800000;
	fma.rn.f32 	%f367, %f366, 0fBE055027, 0f3E1039F6;
	fma.rn.f32 	%f368, %f367, %f366, 0fBDF8CDCC;
	fma.rn.f32 	%f369, %f368, %f366, 0f3E0F2955;
	fma.rn.f32 	%f370, %f369, %f366, 0fBE2AD8B9;
	fma.rn.f32 	%f371, %f370, %f366, 0f3E4CED0B;
	fma.rn.f32 	%f372, %f371, %f366, 0fBE7FFF22;
	fma.rn.f32 	%f373, %f372, %f366, 0f3EAAAA78;
	fma.rn.f32 	%f374, %f373, %f366, 0fBF000000;
	mul.f32 	%f375, %f366, %f374;
	fma.rn.f32 	%f376, %f375, %f366, %f366;
	fma.rn.f32 	%f377, %f365, 0f3F317218, %f376;
	setp.gt.u32 	%p42, %r571, 2139095039;
	fma.rn.f32 	%f378, %f361, 0f7F800000, 0f7F800000;
	selp.f32 	%f379, %f378, %f377, %p42;
	setp.eq.f32 	%p43, %f361, 0f00000000;
	mul.f32 	%f380, %f379, 0fC0000000;
	selp.f32 	%f381, 0f7F800000, %f380, %p43;
	sqrt.rn.f32 	%f382, %f381;
	sin.approx.f32 	%f383, %f359;
	cos.approx.f32 	%f384, %f359;
	mul.f32 	%f784, %f382, %f383;
	mul.f32 	%f779, %f382, %f384;
	mov.u32 	%r947, %r1030;
	mov.u32 	%r933, %r981;
	mov.u32 	%r934, %r932;
	mov.u32 	%r1030, %r945;
	mov.u32 	%r981, %r946;
	mov.u32 	%r932, %r947;
$L__BB0_33:
	setp.ne.s32 	%p44, %r930, 1;
	mul.f32 	%f385, %f784, 0f40A00000;
	mul.f32 	%f386, %f837, %f385;
	cvt.f64.f32 	%fd29, %f386;
	div.rn.f64 	%fd30, %fd29, 0d4059000000000000;
	cvt.f64.f32 	%fd31, %f780;
	add.f64 	%fd32, %fd30, %fd31;
	cvt.rn.f32.f64 	%f57, %fd32;
	mov.b32 	%r930, 0;
	mov.f32 	%f786, %f779;
	@%p44 bra 	$L__BB0_35;
	shr.u32 	%r577, %r934, 2;
	xor.b32  	%r578, %r577, %r934;
	shl.b32 	%r579, %r945, 4;
	shl.b32 	%r580, %r578, 1;
	xor.b32  	%r581, %r579, %r580;
	xor.b32  	%r582, %r581, %r945;
	xor.b32  	%r981, %r582, %r578;
	add.s32 	%r583, %r950, %r981;
	add.s32 	%r584, %r583, 362437;
	shr.u32 	%r585, %r933, 2;
	xor.b32  	%r586, %r585, %r933;
	shl.b32 	%r587, %r981, 4;
	shl.b32 	%r588, %r586, 1;
	xor.b32  	%r589, %r588, %r587;
	xor.b32  	%r590, %r589, %r586;
	xor.b32  	%r1030, %r590, %r981;
	add.s32 	%r950, %r950, 724874;
	add.s32 	%r591, %r1030, %r950;
	cvt.rn.f32.u32 	%f387, %r584;
	fma.rn.f32 	%f388, %f387, 0f2F800000, 0f2F000000;
	cvt.rn.f32.u32 	%f389, %r591;
	fma.rn.f32 	%f390, %f389, 0f30C90FDB, 0f30490FDB;
	setp.lt.f32 	%p45, %f388, 0f00800000;
	mul.f32 	%f391, %f388, 0f4B000000;
	selp.f32 	%f392, %f391, %f388, %p45;
	selp.f32 	%f393, 0fC1B80000, 0f00000000, %p45;
	mov.b32 	%r592, %f392;
	add.s32 	%r593, %r592, -1059760811;
	and.b32  	%r594, %r593, -8388608;
	sub.s32 	%r595, %r592, %r594;
	mov.b32 	%f394, %r595;
	cvt.rn.f32.s32 	%f395, %r594;
	fma.rn.f32 	%f396, %f395, 0f34000000, %f393;
	add.f32 	%f397, %f394, 0fBF800000;
	fma.rn.f32 	%f398, %f397, 0fBE055027, 0f3E1039F6;
	fma.rn.f32 	%f399, %f398, %f397, 0fBDF8CDCC;
	fma.rn.f32 	%f400, %f399, %f397, 0f3E0F2955;
	fma.rn.f32 	%f401, %f400, %f397, 0fBE2AD8B9;
	fma.rn.f32 	%f402, %f401, %f397, 0f3E4CED0B;
	fma.rn.f32 	%f403, %f402, %f397, 0fBE7FFF22;
	fma.rn.f32 	%f404, %f403, %f397, 0f3EAAAA78;
	fma.rn.f32 	%f405, %f404, %f397, 0fBF000000;
	mul.f32 	%f406, %f397, %f405;
	fma.rn.f32 	%f407, %f406, %f397, %f397;
	fma.rn.f32 	%f408, %f396, 0f3F317218, %f407;
	setp.gt.u32 	%p46, %r592, 2139095039;
	fma.rn.f32 	%f409, %f392, 0f7F800000, 0f7F800000;
	selp.f32 	%f410, %f409, %f408, %p46;
	setp.eq.f32 	%p47, %f392, 0f00000000;
	mul.f32 	%f411, %f410, 0fC0000000;
	selp.f32 	%f412, 0f7F800000, %f411, %p47;
	sqrt.rn.f32 	%f413, %f412;
	sin.approx.f32 	%f414, %f390;
	cos.approx.f32 	%f415, %f390;
	mul.f32 	%f786, %f413, %f414;
	mul.f32 	%f779, %f413, %f415;
	mov.b32 	%r930, 1;
	mov.u32 	%r932, %r945;
	mov.u32 	%r933, %r946;
	mov.u32 	%r934, %r947;
$L__BB0_35:
	mul.f32 	%f416, %f786, 0f40A00000;
	mul.f32 	%f417, %f837, %f416;
	cvt.f64.f32 	%fd33, %f417;
	div.rn.f64 	%fd34, %fd33, 0d4059000000000000;
	cvt.f64.f32 	%fd35, %f57;
	add.f64 	%fd36, %fd34, %fd35;
	cvt.rn.f32.f64 	%f780, %fd36;
	add.s32 	%r944, %r944, 2;
	setp.ne.s32 	%p48, %r944, %r145;
	@%p48 bra 	$L__BB0_31;
$L__BB0_36:
	and.b32  	%r596, %r144, 1;
	setp.eq.b32 	%p49, %r596, 1;
	not.pred 	%p50, %p49;
	@%p50 bra 	$L__BB0_40;
	setp.eq.s32 	%p51, %r930, 1;
	mov.b32 	%r930, 0;
	mov.f32 	%f792, %f779;
	@%p51 bra 	$L__BB0_39;
	shr.u32 	%r599, %r934, 2;
	xor.b32  	%r600, %r599, %r934;
	shl.b32 	%r601, %r1030, 4;
	shl.b32 	%r602, %r600, 1;
	xor.b32  	%r603, %r601, %r602;
	xor.b32  	%r604, %r603, %r1030;
	xor.b32  	%r1140, %r604, %r600;
	add.s32 	%r605, %r950, %r1140;
	add.s32 	%r606, %r605, 362437;
	shr.u32 	%r607, %r933, 2;
	xor.b32  	%r608, %r607, %r933;
	shl.b32 	%r609, %r1140, 4;
	shl.b32 	%r610, %r608, 1;
	xor.b32  	%r611, %r610, %r609;
	xor.b32  	%r612, %r611, %r608;
	xor.b32  	%r1139, %r612, %r1140;
	add.s32 	%r950, %r950, 724874;
	add.s32 	%r613, %r1139, %r950;
	cvt.rn.f32.u32 	%f418, %r606;
	fma.rn.f32 	%f419, %f418, 0f2F800000, 0f2F000000;
	cvt.rn.f32.u32 	%f420, %r613;
	fma.rn.f32 	%f421, %f420, 0f30C90FDB, 0f30490FDB;
	setp.lt.f32 	%p52, %f419, 0f00800000;
	mul.f32 	%f422, %f419, 0f4B000000;
	selp.f32 	%f423, %f422, %f419, %p52;
	selp.f32 	%f424, 0fC1B80000, 0f00000000, %p52;
	mov.b32 	%r614, %f423;
	add.s32 	%r615, %r614, -1059760811;
	and.b32  	%r616, %r615, -8388608;
	sub.s32 	%r617, %r614, %r616;
	mov.b32 	%f425, %r617;
	cvt.rn.f32.s32 	%f426, %r616;
	fma.rn.f32 	%f427, %f426, 0f34000000, %f424;
	add.f32 	%f428, %f425, 0fBF800000;
	fma.rn.f32 	%f429, %f428, 0fBE055027, 0f3E1039F6;
	fma.rn.f32 	%f430, %f429, %f428, 0fBDF8CDCC;
	fma.rn.f32 	%f431, %f430, %f428, 0f3E0F2955;
	fma.rn.f32 	%f432, %f431, %f428, 0fBE2AD8B9;
	fma.rn.f32 	%f433, %f432, %f428, 0f3E4CED0B;
	fma.rn.f32 	%f434, %f433, %f428, 0fBE7FFF22;
	fma.rn.f32 	%f435, %f434, %f428, 0f3EAAAA78;
	fma.rn.f32 	%f436, %f435, %f428, 0fBF000000;
	mul.f32 	%f437, %f428, %f436;
	fma.rn.f32 	%f438, %f437, %f428, %f428;
	fma.rn.f32 	%f439, %f427, 0f3F317218, %f438;
	setp.gt.u32 	%p53, %r614, 2139095039;
	fma.rn.f32 	%f440, %f423, 0f7F800000, 0f7F800000;
	selp.f32 	%f441, %f440, %f439, %p53;
	setp.eq.f32 	%p54, %f423, 0f00000000;
	mul.f32 	%f442, %f441, 0fC0000000;
	selp.f32 	%f443, 0f7F800000, %f442, %p54;
	sqrt.rn.f32 	%f444, %f443;
	sin.approx.f32 	%f445, %f421;
	cos.approx.f32 	%f446, %f421;
	mul.f32 	%f792, %f444, %f445;
	mul.f32 	%f779, %f444, %f446;
	mov.b32 	%r930, 1;
	mov.u32 	%r1141, %r1030;
	mov.u32 	%r933, %r981;
	mov.u32 	%r934, %r932;
	mov.u32 	%r1030, %r1139;
	mov.u32 	%r981, %r1140;
	mov.u32 	%r932, %r1141;
$L__BB0_39:
	mul.f32 	%f447, %f792, 0f40A00000;
	mul.f32 	%f448, %f837, %f447;
	cvt.f64.f32 	%fd37, %f448;
	div.rn.f64 	%fd38, %fd37, 0d4059000000000000;
	cvt.f64.f32 	%fd39, %f780;
	add.f64 	%fd40, %fd38, %fd39;
	cvt.rn.f32.f64 	%f780, %fd40;
$L__BB0_40:
	add.f32 	%f837, %f837, %f780;
	shr.u32 	%r618, %r934, 2;
	xor.b32  	%r619, %r618, %r934;
	shl.b32 	%r620, %r1030, 4;
	shl.b32 	%r621, %r619, 1;
	xor.b32  	%r622, %r620, %r621;
	xor.b32  	%r623, %r622, %r1030;
	xor.b32  	%r1079, %r623, %r619;
	add.s32 	%r999, %r950, 362437;
	add.s32 	%r624, %r1079, %r999;
	cvt.rn.f32.u32 	%f450, %r624;
	fma.rn.f32 	%f451, %f450, 0f2F800000, 0f2F000000;
	mov.f32 	%f452, 0f3DCCCCCD;
	div.rn.f32 	%f453, %f452, %f451;
	mov.f32 	%f454, 0f3F000000;
	add.rz.f32 	%f455, %f453, %f454;
	cvt.rzi.f32.f32 	%f456, %f455;
	cvt.rzi.s32.f32 	%r207, %f456;
	setp.lt.s32 	%p55, %r207, 1;
	mov.f32 	%f821, 0f00000000;
	@%p55 bra 	$L__BB0_53;
	setp.eq.s32 	%p56, %r207, 1;
	mov.f64 	%fd78, 0d0000000000000000;
	@%p56 bra 	$L__BB0_49;
	and.b32  	%r208, %r207, 2147483646;
	mov.b32 	%r993, 0;
	mov.f32 	%f821, 0f00000000;
$L__BB0_43:
	setp.eq.s32 	%p57, %r930, 1;
	mov.u32 	%r994, %r1079;
	mov.u32 	%r995, %r1030;
	mov.u32 	%r996, %r981;
	mov.f32 	%f798, %f779;
	@%p57 bra 	$L__BB0_45;
	shr.u32 	%r627, %r933, 2;
	xor.b32  	%r628, %r627, %r933;
	shl.b32 	%r629, %r1079, 4;
	shl.b32 	%r630, %r628, 1;
	xor.b32  	%r631, %r629, %r630;
	xor.b32  	%r632, %r631, %r1079;
	xor.b32  	%r995, %r632, %r628;
	add.s32 	%r633, %r999, %r995;
	add.s32 	%r634, %r633, 362437;
	shr.u32 	%r635, %r932, 2;
	xor.b32  	%r636, %r635, %r932;
	shl.b32 	%r637, %r995, 4;
	shl.b32 	%r638, %r636, 1;
	xor.b32  	%r639, %r638, %r637;
	xor.b32  	%r640, %r639, %r636;
	xor.b32  	%r994, %r640, %r995;
	add.s32 	%r999, %r999, 724874;
	add.s32 	%r641, %r994, %r999;
	cvt.rn.f32.u32 	%f459, %r634;
	fma.rn.f32 	%f460, %f459, 0f2F800000, 0f2F000000;
	cvt.rn.f32.u32 	%f461, %r641;
	fma.rn.f32 	%f462, %f461, 0f30C90FDB, 0f30490FDB;
	setp.lt.f32 	%p58, %f460, 0f00800000;
	mul.f32 	%f463, %f460, 0f4B000000;
	selp.f32 	%f464, %f463, %f460, %p58;
	selp.f32 	%f465, 0fC1B80000, 0f00000000, %p58;
	mov.b32 	%r642, %f464;
	add.s32 	%r643, %r642, -1059760811;
	and.b32  	%r644, %r643, -8388608;
	sub.s32 	%r645, %r642, %r644;
	mov.b32 	%f466, %r645;
	cvt.rn.f32.s32 	%f467, %r644;
	fma.rn.f32 	%f468, %f467, 0f34000000, %f465;
	add.f32 	%f469, %f466, 0fBF800000;
	fma.rn.f32 	%f470, %f469, 0fBE055027, 0f3E1039F6;
	fma.rn.f32 	%f471, %f470, %f469, 0fBDF8CDCC;
	fma.rn.f32 	%f472, %f471, %f469, 0f3E0F2955;
	fma.rn.f32 	%f473, %f472, %f469, 0fBE2AD8B9;
	fma.rn.f32 	%f474, %f473, %f469, 0f3E4CED0B;
	fma.rn.f32 	%f475, %f474, %f469, 0fBE7FFF22;
	fma.rn.f32 	%f476, %f475, %f469, 0f3EAAAA78;
	fma.rn.f32 	%f477, %f476, %f469, 0fBF000000;
	mul.f32 	%f478, %f469, %f477;
	fma.rn.f32 	%f479, %f478, %f469, %f469;
	fma.rn.f32 	%f480, %f468, 0f3F317218, %f479;
	setp.gt.u32 	%p59, %r642, 2139095039;
	fma.rn.f32 	%f481, %f464, 0f7F800000, 0f7F800000;
	selp.f32 	%f482, %f481, %f480, %p59;
	setp.eq.f32 	%p60, %f464, 0f00000000;
	mul.f32 	%f483, %f482, 0fC0000000;
	selp.f32 	%f484, 0f7F800000, %f483, %p60;
	sqrt.rn.f32 	%f485, %f484;
	sin.approx.f32 	%f486, %f462;
	cos.approx.f32 	%f487, %f462;
	mul.f32 	%f798, %f485, %f486;
	mul.f32 	%f779, %f485, %f487;
	mov.u32 	%r996, %r1079;
	mov.u32 	%r932, %r1030;
	mov.u32 	%r933, %r981;
	mov.u32 	%r1079, %r994;
	mov.u32 	%r1030, %r995;
	mov.u32 	%r981, %r996;
$L__BB0_45:
	setp.ne.s32 	%p61, %r930, 1;
	mul.f32 	%f488, %f836, %f798;
	cvt.f64.f32 	%fd42, %f488;
	div.rn.f64 	%fd43, %fd42, 0d4059000000000000;
	cvt.f64.f32 	%fd44, %f821;
	add.f64 	%fd45, %fd43, %fd44;
	cvt.rn.f32.f64 	%f81, %fd45;
	mov.b32 	%r930, 0;
	mov.f32 	%f800, %f779;
	@%p61 bra 	$L__BB0_47;
	shr.u32 	%r648, %r933, 2;
	xor.b32  	%r649, %r648, %r933;
	shl.b32 	%r650, %r994, 4;
	shl.b32 	%r651, %r649, 1;
	xor.b32  	%r652, %r650, %r651;
	xor.b32  	%r653, %r652, %r994;
	xor.b32  	%r1030, %r653, %r649;
	add.s32 	%r654, %r999, %r1030;
	add.s32 	%r655, %r654, 362437;
	shr.u32 	%r656, %r932, 2;
	xor.b32  	%r657, %r656, %r932;
	shl.b32 	%r658, %r1030, 4;
	shl.b32 	%r659, %r657, 1;
	xor.b32  	%r660, %r659, %r658;
	xor.b32  	%r661, %r660, %r657;
	xor.b32  	%r1079, %r661, %r1030;
	add.s32 	%r999, %r999, 724874;
	add.s32 	%r662, %r1079, %r999;
	cvt.rn.f32.u32 	%f489, %r655;
	fma.rn.f32 	%f490, %f489, 0f2F800000, 0f2F000000;
	cvt.rn.f32.u32 	%f491, %r662;
	fma.rn.f32 	%f492, %f491, 0f30C90FDB, 0f30490FDB;
	setp.lt.f32 	%p62, %f490, 0f00800000;
	mul.f32 	%f493, %f490, 0f4B000000;
	selp.f32 	%f494, %f493, %f490, %p62;
	selp.f32 	%f495, 0fC1B80000, 0f00000000, %p62;
	mov.b32 	%r663, %f494;
	add.s32 	%r664, %r663, -1059760811;
	and.b32  	%r665, %r664, -8388608;
	sub.s32 	%r666, %r663, %r665;
	mov.b32 	%f496, %r666;
	cvt.rn.f32.s32 	%f497, %r665;
	fma.rn.f32 	%f498, %f497, 0f34000000, %f495;
	add.f32 	%f499, %f496, 0fBF800000;
	fma.rn.f32 	%f500, %f499, 0fBE055027, 0f3E1039F6;
	fma.rn.f32 	%f501, %f500, %f499, 0fBDF8CDCC;
	fma.rn.f32 	%f502, %f501, %f499, 0f3E0F2955;
	fma.rn.f32 	%f503, %f502, %f499, 0fBE2AD8B9;
	fma.rn.f32 	%f504, %f503, %f499, 0f3E4CED0B;
	fma.rn.f32 	%f505, %f504, %f499, 0fBE7FFF22;
	fma.rn.f32 	%f506, %f505, %f499, 0f3EAAAA78;
	fma.rn.f32 	%f507, %f506, %f499, 0fBF000000;
	mul.f32 	%f508, %f499, %f507;
	fma.rn.f32 	%f509, %f508, %f499, %f499;
	fma.rn.f32 	%f510, %f498, 0f3F317218, %f509;
	setp.gt.u32 	%p63, %r663, 2139095039;
	fma.rn.f32 	%f511, %f494, 0f7F800000, 0f7F800000;
	selp.f32 	%f512, %f511, %f510, %p63;
	setp.eq.f32 	%p64, %f494, 0f00000000;
	mul.f32 	%f513, %f512, 0fC0000000;
	selp.f32 	%f514, 0f7F800000, %f513, %p64;
	sqrt.rn.f32 	%f515, %f514;
	sin.approx.f32 	%f516, %f492;
	cos.approx.f32 	%f517, %f492;
	mul.f32 	%f800, %f515, %f516;
	mul.f32 	%f779, %f515, %f517;
	mov.b32 	%r930, 1;
	mov.u32 	%r981, %r994;
	mov.u32 	%r932, %r995;
	mov.u32 	%r933, %r996;
$L__BB0_47:
	mul.f32 	%f518, %f836, %f800;
	cvt.f64.f32 	%fd46, %f518;
	div.rn.f64 	%fd47, %fd46, 0d4059000000000000;
	cvt.f64.f32 	%fd48, %f81;
	add.f64 	%fd49, %fd47, %fd48;
	cvt.rn.f32.f64 	%f821, %fd49;
	add.s32 	%r993, %r993, 2;
	setp.ne.s32 	%p65, %r993, %r208;
	@%p65 bra 	$L__BB0_43;
	cvt.f64.f32 	%fd78, %f821;
$L__BB0_49:
	and.b32  	%r667, %r207, 1;
	setp.eq.b32 	%p66, %r667, 1;
	not.pred 	%p67, %p66;
	@%p67 bra 	$L__BB0_53;
	setp.eq.s32 	%p68, %r930, 1;
	mov.b32 	%r930, 0;
	mov.f32 	%f805, %f779;
	@%p68 bra 	$L__BB0_52;
	shr.u32 	%r670, %r933, 2;
	xor.b32  	%r671, %r670, %r933;
	shl.b32 	%r672, %r1079, 4;
	shl.b32 	%r673, %r671, 1;
	xor.b32  	%r674, %r672, %r673;
	xor.b32  	%r675, %r674, %r1079;
	xor.b32  	%r1143, %r675, %r671;
	add.s32 	%r676, %r999, %r1143;
	add.s32 	%r677, %r676, 362437;
	shr.u32 	%r678, %r932, 2;
	xor.b32  	%r679, %r678, %r932;
	shl.b32 	%r680, %r1143, 4;
	shl.b32 	%r681, %r679, 1;
	xor.b32  	%r682, %r681, %r680;
	xor.b32  	%r683, %r682, %r679;
	xor.b32  	%r1142, %r683, %r1143;
	add.s32 	%r999, %r999, 724874;
	add.s32 	%r684, %r1142, %r999;
	cvt.rn.f32.u32 	%f519, %r677;
	fma.rn.f32 	%f520, %f519, 0f2F800000, 0f2F000000;
	cvt.rn.f32.u32 	%f521, %r684;
	fma.rn.f32 	%f522, %f521, 0f30C90FDB, 0f30490FDB;
	setp.lt.f32 	%p69, %f520, 0f00800000;
	mul.f32 	%f523, %f520, 0f4B000000;
	selp.f32 	%f524, %f523, %f520, %p69;
	selp.f32 	%f525, 0fC1B80000, 0f00000000, %p69;
	mov.b32 	%r685, %f524;
	add.s32 	%r686, %r685, -1059760811;
	and.b32  	%r687, %r686, -8388608;
	sub.s32 	%r688, %r685, %r687;
	mov.b32 	%f526, %r688;
	cvt.rn.f32.s32 	%f527, %r687;
	fma.rn.f32 	%f528, %f527, 0f34000000, %f525;
	add.f32 	%f529, %f526, 0fBF800000;
	fma.rn.f32 	%f530, %f529, 0fBE055027, 0f3E1039F6;
	fma.rn.f32 	%f531, %f530, %f529, 0fBDF8CDCC;
	fma.rn.f32 	%f532, %f531, %f529, 0f3E0F2955;
	fma.rn.f32 	%f533, %f532, %f529, 0fBE2AD8B9;
	fma.rn.f32 	%f534, %f533, %f529, 0f3E4CED0B;
	fma.rn.f32 	%f535, %f534, %f529, 0fBE7FFF22;
	fma.rn.f32 	%f536, %f535, %f529, 0f3EAAAA78;
	fma.rn.f32 	%f537, %f536, %f529, 0fBF000000;
	mul.f32 	%f538, %f529, %f537;
	fma.rn.f32 	%f539, %f538, %f529, %f529;
	fma.rn.f32 	%f540, %f528, 0f3F317218, %f539;
	setp.gt.u32 	%p70, %r685, 2139095039;
	fma.rn.f32 	%f541, %f524, 0f7F800000, 0f7F800000;
	selp.f32 	%f542, %f541, %f540, %p70;
	setp.eq.f32 	%p71, %f524, 0f00000000;
	mul.f32 	%f543, %f542, 0fC0000000;
	selp.f32 	%f544, 0f7F800000, %f543, %p71;
	sqrt.rn.f32 	%f545, %f544;
	sin.approx.f32 	%f546, %f522;
	cos.approx.f32 	%f547, %f522;
	mul.f32 	%f805, %f545, %f546;
	mul.f32 	%f779, %f545, %f547;
	mov.b32 	%r930, 1;
	mov.u32 	%r1144, %r1079;
	mov.u32 	%r932, %r1030;
	mov.u32 	%r933, %r981;
	mov.u32 	%r1079, %r1142;
	mov.u32 	%r1030, %r1143;
	mov.u32 	%r981, %r1144;
$L__BB0_52:
	mul.f32 	%f548, %f836, %f805;
	cvt.f64.f32 	%fd50, %f548;
	div.rn.f64 	%fd51, %fd50, 0d4059000000000000;
	add.f64 	%fd52, %fd51, %fd78;
	cvt.rn.f32.f64 	%f821, %fd52;
$L__BB0_53:
	shr.u32 	%r689, %r933, 2;
	xor.b32  	%r690, %r689, %r933;
	shl.b32 	%r691, %r1079, 4;
	shl.b32 	%r692, %r690, 1;
	xor.b32  	%r693, %r691, %r692;
	xor.b32  	%r694, %r693, %r1079;
	xor.b32  	%r934, %r694, %r690;
	add.s32 	%r1048, %r999, 362437;
	add.s32 	%r695, %r934, %r1048;
	cvt.rn.f32.u32 	%f549, %r695;
	fma.rn.f32 	%f550, %f549, 0f2F800000, 0f2F000000;
	mov.f32 	%f551, 0f3D4CCCCD;
	div.rn.f32 	%f552, %f551, %f550;
	mov.f32 	%f553, 0f3F000000;
	add.rz.f32 	%f554, %f552, %f553;
	cvt.rzi.f32.f32 	%f555, %f554;
	cvt.rzi.s32.f32 	%r270, %f555;
	setp.lt.s32 	%p72, %r270, 1;
	@%p72 bra 	$L__BB0_65;
	setp.eq.s32 	%p73, %r270, 1;
	@%p73 bra 	$L__BB0_61;
	and.b32  	%r271, %r270, 2147483646;
	mov.b32 	%r1042, 0;
$L__BB0_56:
	setp.eq.s32 	%p74, %r930, 1;
	mov.u32 	%r1043, %r934;
	mov.u32 	%r1044, %r1079;
	mov.u32 	%r1045, %r1030;
	mov.f32 	%f811, %f779;
	@%p74 bra 	$L__BB0_58;
	shr.u32 	%r698, %r932, 2;
	xor.b32  	%r699, %r698, %r932;
	shl.b32 	%r700, %r934, 4;
	shl.b32 	%r701, %r699, 1;
	xor.b32  	%r702, %r700, %r701;
	xor.b32  	%r703, %r702, %r934;
	xor.b32  	%r1044, %r703, %r699;
	add.s32 	%r704, %r1048, %r1044;
	add.s32 	%r705, %r704, 362437;
	shr.u32 	%r706, %r981, 2;
	xor.b32  	%r707, %r706, %r981;
	shl.b32 	%r708, %r1044, 4;
	shl.b32 	%r709, %r707, 1;
	xor.b32  	%r710, %r709, %r708;
	xor.b32  	%r711, %r710, %r707;
	xor.b32  	%r1043, %r711, %r1044;
	add.s32 	%r1048, %r1048, 724874;
	add.s32 	%r712, %r1043, %r1048;
	cvt.rn.f32.u32 	%f557, %r705;
	fma.rn.f32 	%f558, %f557, 0f2F800000, 0f2F000000;
	cvt.rn.f32.u32 	%f559, %r712;
	fma.rn.f32 	%f560, %f559, 0f30C90FDB, 0f30490FDB;
	setp.lt.f32 	%p75, %f558, 0f00800000;
	mul.f32 	%f561, %f558, 0f4B000000;
	selp.f32 	%f562, %f561, %f558, %p75;
	selp.f32 	%f563, 0fC1B80000, 0f00000000, %p75;
	mov.b32 	%r713, %f562;
	add.s32 	%r714, %r713, -1059760811;
	and.b32  	%r715, %r714, -8388608;
	sub.s32 	%r716, %r713, %r715;
	mov.b32 	%f564, %r716;
	cvt.rn.f32.s32 	%f565, %r715;
	fma.rn.f32 	%f566, %f565, 0f34000000, %f563;
	add.f32 	%f567, %f564, 0fBF800000;
	fma.rn.f32 	%f568, %f567, 0fBE055027, 0f3E1039F6;
	fma.rn.f32 	%f569, %f568, %f567, 0fBDF8CDCC;
	fma.rn.f32 	%f570, %f569, %f567, 0f3E0F2955;
	fma.rn.f32 	%f571, %f570, %f567, 0fBE2AD8B9;
	fma.rn.f32 	%f572, %f571, %f567, 0f3E4CED0B;
	fma.rn.f32 	%f573, %f572, %f567, 0fBE7FFF22;
	fma.rn.f32 	%f574, %f573, %f567, 0f3EAAAA78;
	fma.rn.f32 	%f575, %f574, %f567, 0fBF000000;
	mul.f32 	%f576, %f567, %f575;
	fma.rn.f32 	%f577, %f576, %f567, %f567;
	fma.rn.f32 	%f578, %f566, 0f3F317218, %f577;
	setp.gt.u32 	%p76, %r713, 2139095039;
	fma.rn.f32 	%f579, %f562, 0f7F800000, 0f7F800000;
	selp.f32 	%f580, %f579, %f578, %p76;
	setp.eq.f32 	%p77, %f562, 0f00000000;
	mul.f32 	%f581, %f580, 0fC0000000;
	selp.f32 	%f582, 0f7F800000, %f581, %p77;
	sqrt.rn.f32 	%f583, %f582;
	sin.approx.f32 	%f584, %f560;
	cos.approx.f32 	%f585, %f560;
	mul.f32 	%f811, %f583, %f584;
	mul.f32 	%f779, %f583, %f585;
	mov.u32 	%r1045, %r934;
	mov.u32 	%r981, %r1079;
	mov.u32 	%r932, %r1030;
	mov.u32 	%r934, %r1043;
	mov.u32 	%r1079, %r1044;
	mov.u32 	%r1030, %r1045;
$L__BB0_58:
	setp.ne.s32 	%p78, %r930, 1;
	add.f32 	%f586, %f811, %f811;
	mul.f32 	%f587, %f836, %f586;
	cvt.f64.f32 	%fd53, %f587;
	div.rn.f64 	%fd54, %fd53, 0d4059000000000000;
	cvt.f64.f32 	%fd55, %f821;
	add.f64 	%fd56, %fd54, %fd55;
	cvt.rn.f32.f64 	%f103, %fd56;
	mov.b32 	%r930, 0;
	mov.f32 	%f813, %f779;
	@%p78 bra 	$L__BB0_60;
	shr.u32 	%r719, %r932, 2;
	xor.b32  	%r720, %r719, %r932;
	shl.b32 	%r721, %r1043, 4;
	shl.b32 	%r722, %r720, 1;
	xor.b32  	%r723, %r721, %r722;
	xor.b32  	%r724, %r723, %r1043;
	xor.b32  	%r1079, %r724, %r720;
	add.s32 	%r725, %r1048, %r1079;
	add.s32 	%r726, %r725, 362437;
	shr.u32 	%r727, %r981, 2;
	xor.b32  	%r728, %r727, %r981;
	shl.b32 	%r729, %r1079, 4;
	shl.b32 	%r730, %r728, 1;
	xor.b32  	%r731, %r730, %r729;
	xor.b32  	%r732, %r731, %r728;
	xor.b32  	%r934, %r732, %r1079;
	add.s32 	%r1048, %r1048, 724874;
	add.s32 	%r733, %r934, %r1048;
	cvt.rn.f32.u32 	%f588, %r726;
	fma.rn.f32 	%f589, %f588, 0f2F800000, 0f2F000000;
	cvt.rn.f32.u32 	%f590, %r733;
	fma.rn.f32 	%f591, %f590, 0f30C90FDB, 0f30490FDB;
	setp.lt.f32 	%p79, %f589, 0f00800000;
	mul.f32 	%f592, %f589, 0f4B000000;
	selp.f32 	%f593, %f592, %f589, %p79;
	selp.f32 	%f594, 0fC1B80000, 0f00000000, %p79;
	mov.b32 	%r734, %f593;
	add.s32 	%r735, %r734, -1059760811;
	and.b32  	%r736, %r735, -8388608;
	sub.s32 	%r737, %r734, %r736;
	mov.b32 	%f595, %r737;
	cvt.rn.f32.s32 	%f596, %r736;
	fma.rn.f32 	%f597, %f596, 0f34000000, %f594;
	add.f32 	%f598, %f595, 0fBF800000;
	fma.rn.f32 	%f599, %f598, 0fBE055027, 0f3E1039F6;
	fma.rn.f32 	%f600, %f599, %f598, 0fBDF8CDCC;
	fma.rn.f32 	%f601, %f600, %f598, 0f3E0F2955;
	fma.rn.f32 	%f602, %f601, %f598, 0fBE2AD8B9;
	fma.rn.f32 	%f603, %f602, %f598, 0f3E4CED0B;
	fma.rn.f32 	%f604, %f603, %f598, 0fBE7FFF22;
	fma.rn.f32 	%f605, %f604, %f598, 0f3EAAAA78;
	fma.rn.f32 	%f606, %f605, %f598, 0fBF000000;
	mul.f32 	%f607, %f598, %f606;
	fma.rn.f32 	%f608, %f607, %f598, %f598;
	fma.rn.f32 	%f609, %f597, 0f3F317218, %f608;
	setp.gt.u32 	%p80, %r734, 2139095039;
	fma.rn.f32 	%f610, %f593, 0f7F800000, 0f7F800000;
	selp.f32 	%f611, %f610, %f609, %p80;
	setp.eq.f32 	%p81, %f593, 0f00000000;
	mul.f32 	%f612, %f611, 0fC0000000;
	selp.f32 	%f613, 0f7F800000, %f612, %p81;
	sqrt.rn.f32 	%f614, %f613;
	sin.approx.f32 	%f615, %f591;
	cos.approx.f32 	%f616, %f591;
	mul.f32 	%f813, %f614, %f615;
	mul.f32 	%f779, %f614, %f616;
	mov.b32 	%r930, 1;
	mov.u32 	%r1030, %r1043;
	mov.u32 	%r981, %r1044;
	mov.u32 	%r932, %r1045;
$L__BB0_60:
	add.f32 	%f617, %f813, %f813;
	mul.f32 	%f618, %f836, %f617;
	cvt.f64.f32 	%fd57, %f618;
	div.rn.f64 	%fd58, %fd57, 0d4059000000000000;
	cvt.f64.f32 	%fd59, %f103;
	add.f64 	%fd60, %fd58, %fd59;
	cvt.rn.f32.f64 	%f821, %fd60;
	add.s32 	%r1042, %r1042, 2;
	setp.ne.s32 	%p82, %r1042, %r271;
	@%p82 bra 	$L__BB0_56;
$L__BB0_61:
	and.b32  	%r738, %r270, 1;
	setp.eq.b32 	%p83, %r738, 1;
	not.pred 	%p84, %p83;
	@%p84 bra 	$L__BB0_65;
	setp.eq.s32 	%p85, %r930, 1;
	mov.b32 	%r930, 0;
	mov.f32 	%f819, %f779;
	@%p85 bra 	$L__BB0_64;
	shr.u32 	%r741, %r932, 2;
	xor.b32  	%r742, %r741, %r932;
	shl.b32 	%r743, %r934, 4;
	shl.b32 	%r744, %r742, 1;
	xor.b32  	%r745, %r743, %r744;
	xor.b32  	%r746, %r745, %r934;
	xor.b32  	%r1146, %r746, %r742;
	add.s32 	%r747, %r1048, %r1146;
	add.s32 	%r748, %r747, 362437;
	shr.u32 	%r749, %r981, 2;
	xor.b32  	%r750, %r749, %r981;
	shl.b32 	%r751, %r1146, 4;
	shl.b32 	%r752, %r750, 1;
	xor.b32  	%r753, %r752, %r751;
	xor.b32  	%r754, %r753, %r750;
	xor.b32  	%r1145, %r754, %r1146;
	add.s32 	%r1048, %r1048, 724874;
	add.s32 	%r755, %r1145, %r1048;
	cvt.rn.f32.u32 	%f619, %r748;
	fma.rn.f32 	%f620, %f619, 0f2F800000, 0f2F000000;
	cvt.rn.f32.u32 	%f621, %r755;
	fma.rn.f32 	%f622, %f621, 0f30C90FDB, 0f30490FDB;
	setp.lt.f32 	%p86, %f620, 0f00800000;
	mul.f32 	%f623, %f620, 0f4B000000;
	selp.f32 	%f624, %f623, %f620, %p86;
	selp.f32 	%f625, 0fC1B80000, 0f00000000, %p86;
	mov.b32 	%r756, %f624;
	add.s32 	%r757, %r756, -1059760811;
	and.b32  	%r758, %r757, -8388608;
	sub.s32 	%r759, %r756, %r758;
	mov.b32 	%f626, %r759;
	cvt.rn.f32.s32 	%f627, %r758;
	fma.rn.f32 	%f628, %f627, 0f34000000, %f625;
	add.f32 	%f629, %f626, 0fBF800000;
	fma.rn.f32 	%f630, %f629, 0fBE055027, 0f3E1039F6;
	fma.rn.f32 	%f631, %f630, %f629, 0fBDF8CDCC;
	fma.rn.f32 	%f632, %f631, %f629, 0f3E0F2955;
	fma.rn.f32 	%f633, %f632, %f629, 0fBE2AD8B9;
	fma.rn.f32 	%f634, %f633, %f629, 0f3E4CED0B;
	fma.rn.f32 	%f635, %f634, %f629, 0fBE7FFF22;
	fma.rn.f32 	%f636, %f635, %f629, 0f3EAAAA78;
	fma.rn.f32 	%f637, %f636, %f629, 0fBF000000;
	mul.f32 	%f638, %f629, %f637;
	fma.rn.f32 	%f639, %f638, %f629, %f629;
	fma.rn.f32 	%f640, %f628, 0f3F317218, %f639;
	setp.gt.u32 	%p87, %r756, 2139095039;
	fma.rn.f32 	%f641, %f624, 0f7F800000, 0f7F800000;
	selp.f32 	%f642, %f641, %f640, %p87;
	setp.eq.f32 	%p88, %f624, 0f00000000;
	mul.f32 	%f643, %f642, 0fC0000000;
	selp.f32 	%f644, 0f7F800000, %f643, %p88;
	sqrt.rn.f32 	%f645, %f644;
	sin.approx.f32 	%f646, %f622;
	cos.approx.f32 	%f647, %f622;
	mul.f32 	%f819, %f645, %f646;
	mul.f32 	%f779, %f645, %f647;
	mov.b32 	%r930, 1;
	mov.u32 	%r1147, %r934;
	mov.u32 	%r981, %r1079;
	mov.u32 	%r932, %r1030;
	mov.u32 	%r934, %r1145;
	mov.u32 	%r1079, %r1146;
	mov.u32 	%r1030, %r1147;
$L__BB0_64:
	add.f32 	%f648, %f819, %f819;
	mul.f32 	%f649, %f836, %f648;
	cvt.f64.f32 	%fd61, %f649;
	div.rn.f64 	%fd62, %fd61, 0d4059000000000000;
	cvt.f64.f32 	%fd63, %f821;
	add.f64 	%fd64, %fd62, %fd63;
	cvt.rn.f32.f64 	%f821, %fd64;
$L__BB0_65:
	shr.u32 	%r760, %r932, 2;
	xor.b32  	%r761, %r760, %r932;
	shl.b32 	%r762, %r934, 4;
	shl.b32 	%r763, %r761, 1;
	xor.b32  	%r764, %r762, %r763;
	xor.b32  	%r765, %r764, %r934;
	xor.b32  	%r933, %r765, %r761;
	add.s32 	%r1097, %r1048, 362437;
	add.s32 	%r766, %r933, %r1097;
	cvt.rn.f32.u32 	%f650, %r766;
	fma.rn.f32 	%f651, %f650, 0f2F800000, 0f2F000000;
	mov.f32 	%f652, 0f3BA3D70A;
	div.rn.f32 	%f653, %f652, %f651;
	mov.f32 	%f654, 0f3F000000;
	add.rz.f32 	%f655, %f653, %f654;
	cvt.rzi.f32.f32 	%f656, %f655;
	cvt.rzi.s32.f32 	%r333, %f656;
	setp.lt.s32 	%p89, %r333, 1;
	@%p89 bra 	$L__BB0_77;
	setp.eq.s32 	%p90, %r333, 1;
	@%p90 bra 	$L__BB0_73;
	and.b32  	%r334, %r333, 2147483646;
	mov.b32 	%r1091, 0;
$L__BB0_68:
	setp.eq.s32 	%p91, %r930, 1;
	mov.u32 	%r1092, %r933;
	mov.u32 	%r1093, %r934;
	mov.u32 	%r1094, %r1079;
	mov.f32 	%f825, %f779;
	@%p91 bra 	$L__BB0_70;
	shr.u32 	%r769, %r981, 2;
	xor.b32  	%r770, %r769, %r981;
	shl.b32 	%r771, %r933, 4;
	shl.b32 	%r772, %r770, 1;
	xor.b32  	%r773, %r771, %r772;
	xor.b32  	%r774, %r773, %r933;
	xor.b32  	%r1093, %r774, %r770;
	add.s32 	%r775, %r1097, %r1093;
	add.s32 	%r776, %r775, 362437;
	shr.u32 	%r777, %r1030, 2;
	xor.b32  	%r778, %r777, %r1030;
	shl.b32 	%r779, %r1093, 4;
	shl.b32 	%r780, %r778, 1;
	xor.b32  	%r781, %r780, %r779;
	xor.b32  	%r782, %r781, %r778;
	xor.b32  	%r1092, %r782, %r1093;
	add.s32 	%r1097, %r1097, 724874;
	add.s32 	%r783, %r1092, %r1097;
	cvt.rn.f32.u32 	%f658, %r776;
	fma.rn.f32 	%f659, %f658, 0f2F800000, 0f2F000000;
	cvt.rn.f32.u32 	%f660, %r783;
	fma.rn.f32 	%f661, %f660, 0f30C90FDB, 0f30490FDB;
	setp.lt.f32 	%p92, %f659, 0f00800000;
	mul.f32 	%f662, %f659, 0f4B000000;
	selp.f32 	%f663, %f662, %f659, %p92;
	selp.f32 	%f664, 0fC1B80000, 0f00000000, %p92;
	mov.b32 	%r784, %f663;
	add.s32 	%r785, %r784, -1059760811;
	and.b32  	%r786, %r785, -8388608;
	sub.s32 	%r787, %r784, %r786;
	mov.b32 	%f665, %r787;
	cvt.rn.f32.s32 	%f666, %r786;
	fma.rn.f32 	%f667, %f666, 0f34000000, %f664;
	add.f32 	%f668, %f665, 0fBF800000;
	fma.rn.f32 	%f669, %f668, 0fBE055027, 0f3E1039F6;
	fma.rn.f32 	%f670, %f669, %f668, 0fBDF8CDCC;
	fma.rn.f32 	%f671, %f670, %f668, 0f3E0F2955;
	fma.rn.f32 	%f672, %f671, %f668, 0fBE2AD8B9;
	fma.rn.f32 	%f673, %f672, %f668, 0f3E4CED0B;
	fma.rn.f32 	%f674, %f673, %f668, 0fBE7FFF22;
	fma.rn.f32 	%f675, %f674, %f668, 0f3EAAAA78;
	fma.rn.f32 	%f676, %f675, %f668, 0fBF000000;
	mul.f32 	%f677, %f668, %f676;
	fma.rn.f32 	%f678, %f677, %f668, %f668;
	fma.rn.f32 	%f679, %f667, 0f3F317218, %f678;
	setp.gt.u32 	%p93, %r784, 2139095039;
	fma.rn.f32 	%f680, %f663, 0f7F800000, 0f7F800000;
	selp.f32 	%f681, %f680, %f679, %p93;
	setp.eq.f32 	%p94, %f663, 0f00000000;
	mul.f32 	%f682, %f681, 0fC0000000;
	selp.f32 	%f683, 0f7F800000, %f682, %p94;
	sqrt.rn.f32 	%f684, %f683;
	sin.approx.f32 	%f685, %f661;
	cos.approx.f32 	%f686, %f661;
	mul.f32 	%f825, %f684, %f685;
	mul.f32 	%f779, %f684, %f686;
	mov.u32 	%r1094, %r933;
	mov.u32 	%r1030, %r934;
	mov.u32 	%r981, %r1079;
	mov.u32 	%r933, %r1092;
	mov.u32 	%r934, %r1093;
	mov.u32 	%r1079, %r1094;
$L__BB0_70:
	setp.ne.s32 	%p95, %r930, 1;
	mul.f32 	%f687, %f825, 0f40A00000;
	mul.f32 	%f688, %f836, %f687;
	cvt.f64.f32 	%fd65, %f688;
	div.rn.f64 	%fd66, %fd65, 0d4059000000000000;
	cvt.f64.f32 	%fd67, %f821;
	add.f64 	%fd68, %fd66, %fd67;
	cvt.rn.f32.f64 	%f126, %fd68;
	mov.b32 	%r930, 0;
	mov.f32 	%f827, %f779;
	@%p95 bra 	$L__BB0_72;
	shr.u32 	%r790, %r981, 2;
	xor.b32  	%r791, %r790, %r981;
	shl.b32 	%r792, %r1092, 4;
	shl.b32 	%r793, %r791, 1;
	xor.b32  	%r794, %r792, %r793;
	xor.b32  	%r795, %r794, %r1092;
	xor.b32  	%r934, %r795, %r791;
	add.s32 	%r796, %r1097, %r934;
	add.s32 	%r797, %r796, 362437;
	shr.u32 	%r798, %r1030, 2;
	xor.b32  	%r799, %r798, %r1030;
	shl.b32 	%r800, %r934, 4;
	shl.b32 	%r801, %r799, 1;
	xor.b32  	%r802, %r801, %r800;
	xor.b32  	%r803, %r802, %r799;
	xor.b32  	%r933, %r803, %r934;
	add.s32 	%r1097, %r1097, 724874;
	add.s32 	%r804, %r933, %r1097;
	cvt.rn.f32.u32 	%f689, %r797;
	fma.rn.f32 	%f690, %f689, 0f2F800000, 0f2F000000;
	cvt.rn.f32.u32 	%f691, %r804;
	fma.rn.f32 	%f692, %f691, 0f30C90FDB, 0f30490FDB;
	setp.lt.f32 	%p96, %f690, 0f00800000;
	mul.f32 	%f693, %f690, 0f4B000000;
	selp.f32 	%f694, %f693, %f690, %p96;
	selp.f32 	%f695, 0fC1B80000, 0f00000000, %p96;
	mov.b32 	%r805, %f694;
	add.s32 	%r806, %r805, -1059760811;
	and.b32  	%r807, %r806, -8388608;
	sub.s32 	%r808, %r805, %r807;
	mov.b32 	%f696, %r808;
	cvt.rn.f32.s32 	%f697, %r807;
	fma.rn.f32 	%f698, %f697, 0f34000000, %f695;
	add.f32 	%f699, %f696, 0fBF800000;
	fma.rn.f32 	%f700, %f699, 0fBE055027, 0f3E1039F6;
	fma.rn.f32 	%f701, %f700, %f699, 0fBDF8CDCC;
	fma.rn.f32 	%f702, %f701, %f699, 0f3E0F2955;
	fma.rn.f32 	%f703, %f702, %f699, 0fBE2AD8B9;
	fma.rn.f32 	%f704, %f703, %f699, 0f3E4CED0B;
	fma.rn.f32 	%f705, %f704, %f699, 0fBE7FFF22;
	fma.rn.f32 	%f706, %f705, %f699, 0f3EAAAA78;
	fma.rn.f32 	%f707, %f706, %f699, 0fBF000000;
	mul.f32 	%f708, %f699, %f707;
	fma.rn.f32 	%f709, %f708, %f699, %f699;
	fma.rn.f32 	%f710, %f698, 0f3F317218, %f709;
	setp.gt.u32 	%p97, %r805, 2139095039;
	fma.rn.f32 	%f711, %f694, 0f7F800000, 0f7F800000;
	selp.f32 	%f712, %f711, %f710, %p97;
	setp.eq.f32 	%p98, %f694, 0f00000000;
	mul.f32 	%f713, %f712, 0fC0000000;
	selp.f32 	%f714, 0f7F800000, %f713, %p98;
	sqrt.rn.f32 	%f715, %f714;
	sin.approx.f32 	%f716, %f692;
	cos.approx.f32 	%f717, %f692;
	mul.f32 	%f827, %f715, %f716;
	mul.f32 	%f779, %f715, %f717;
	mov.b32 	%r930, 1;
	mov.u32 	%r1079, %r1092;
	mov.u32 	%r1030, %r1093;
	mov.u32 	%r981, %r1094;
$L__BB0_72:
	mul.f32 	%f718, %f827, 0f40A00000;
	mul.f32 	%f719, %f836, %f718;
	cvt.f64.f32 	%fd69, %f719;
	div.rn.f64 	%fd70, %fd69, 0d4059000000000000;
	cvt.f64.f32 	%fd71, %f126;
	add.f64 	%fd72, %fd70, %fd71;
	cvt.rn.f32.f64 	%f821, %fd72;
	add.s32 	%r1091, %r1091, 2;
	setp.ne.s32 	%p99, %r1091, %r334;
	@%p99 bra 	$L__BB0_68;
$L__BB0_73:
	and.b32  	%r809, %r333, 1;
	setp.eq.b32 	%p100, %r809, 1;
	not.pred 	%p101, %p100;
	@%p101 bra 	$L__BB0_77;
	setp.eq.s32 	%p102, %r930, 1;
	mov.b32 	%r930, 0;
	mov.f32 	%f833, %f779;
	@%p102 bra 	$L__BB0_76;
	shr.u32 	%r812, %r981, 2;
	xor.b32  	%r813, %r812, %r981;
	shl.b32 	%r814, %r933, 4;
	shl.b32 	%r815, %r813, 1;
	xor.b32  	%r816, %r814, %r815;
	xor.b32  	%r817, %r816, %r933;
	xor.b32  	%r1149, %r817, %r813;
	add.s32 	%r818, %r1097, %r1149;
	add.s32 	%r819, %r818, 362437;
	shr.u32 	%r820, %r1030, 2;
	xor.b32  	%r821, %r820, %r1030;
	shl.b32 	%r822, %r1149, 4;
	shl.b32 	%r823, %r821, 1;
	xor.b32  	%r824, %r823, %r822;
	xor.b32  	%r825, %r824, %r821;
	xor.b32  	%r1148, %r825, %r1149;
	add.s32 	%r1097, %r1097, 724874;
	add.s32 	%r826, %r1148, %r1097;
	cvt.rn.f32.u32 	%f720, %r819;
	fma.rn.f32 	%f721, %f720, 0f2F800000, 0f2F000000;
	cvt.rn.f32.u32 	%f722, %r826;
	fma.rn.f32 	%f723, %f722, 0f30C90FDB, 0f30490FDB;
	setp.lt.f32 	%p103, %f721, 0f00800000;
	mul.f32 	%f724, %f721, 0f4B000000;
	selp.f32 	%f725, %f724, %f721, %p103;
	selp.f32 	%f726, 0fC1B80000, 0f00000000, %p103;
	mov.b32 	%r827, %f725;
	add.s32 	%r828, %r827, -1059760811;
	and.b32  	%r829, %r828, -8388608;
	sub.s32 	%r830, %r827, %r829;
	mov.b32 	%f727, %r830;
	cvt.rn.f32.s32 	%f728, %r829;
	fma.rn.f32 	%f729, %f728, 0f34000000, %f726;
	add.f32 	%f730, %f727, 0fBF800000;
	fma.rn.f32 	%f731, %f730, 0fBE055027, 0f3E1039F6;
	fma.rn.f32 	%f732, %f731, %f730, 0fBDF8CDCC;
	fma.rn.f32 	%f733, %f732, %f730, 0f3E0F2955;
	fma.rn.f32 	%f734, %f733, %f730, 0fBE2AD8B9;
	fma.rn.f32 	%f735, %f734, %f730, 0f3E4CED0B;
	fma.rn.f32 	%f736, %f735, %f730, 0fBE7FFF22;
	fma.rn.f32 	%f737, %f736, %f730, 0f3EAAAA78;
	fma.rn.f32 	%f738, %f737, %f730, 0fBF000000;
	mul.f32 	%f739, %f730, %f738;
	fma.rn.f32 	%f740, %f739, %f730, %f730;
	fma.rn.f32 	%f741, %f729, 0f3F317218, %f740;
	setp.gt.u32 	%p104, %r827, 2139095039;
	fma.rn.f32 	%f742, %f725, 0f7F800000, 0f7F800000;
	selp.f32 	%f743, %f742, %f741, %p104;
	setp.eq.f32 	%p105, %f725, 0f00000000;
	mul.f32 	%f744, %f743, 0fC0000000;
	selp.f32 	%f745, 0f7F800000, %f744, %p105;
	sqrt.rn.f32 	%f746, %f745;
	sin.approx.f32 	%f747, %f723;
	cos.approx.f32 	%f748, %f723;
	mul.f32 	%f833, %f746, %f747;
	mul.f32 	%f779, %f746, %f748;
	mov.b32 	%r930, 1;
	mov.u32 	%r1150, %r933;
	mov.u32 	%r1030, %r934;
	mov.u32 	%r981, %r1079;
	mov.u32 	%r933, %r1148;
	mov.u32 	%r934, %r1149;
	mov.u32 	%r1079, %r1150;
$L__BB0_76:
	mul.f32 	%f749, %f833, 0f40A00000;
	mul.f32 	%f750, %f836, %f749;
	cvt.f64.f32 	%fd73, %f750;
	div.rn.f64 	%fd74, %fd73, 0d4059000000000000;
	cvt.f64.f32 	%fd75, %f821;
	add.f64 	%fd76, %fd74, %fd75;
	cvt.rn.f32.f64 	%f821, %fd76;
$L__BB0_77:
	add.f32 	%f836, %f836, %f821;
	add.s32 	%r831, %r831, 1;
	setp.ne.s32 	%p106, %r831, %r396;
	@%p106 bra 	$L__BB0_3;
$L__BB0_78:
	cvta.to.global.u64 	%rd4, %rd1;
	mul.wide.s32 	%rd5, %r1, 4;
	add.s64 	%rd6, %rd4, %rd5;
	st.global.f32 	[%rd6], %f837;
	mul.wide.s32 	%rd7, %r395, 4;
	add.s64 	%rd8, %rd6, %rd7;
	st.global.f32 	[%rd8], %f836;
$L__BB0_79:
	ret;

}
	// .globl	_Z11simPrice_mrPfS_ii
.visible .entry _Z11simPrice_mrPfS_ii(
	.param .u64 .ptr .align 1 _Z11simPrice_mrPfS_ii_param_0,
	.param .u64 .ptr .align 1 _Z11simPrice_mrPfS_ii_param_1,
	.param .u32 _Z11simPrice_mrPfS_ii_param_2,
	.param .u32 _Z11simPrice_mrPfS_ii_param_3
)
{
	.reg .pred 	%p<8>;
	.reg .b32 	%r<55>;
	.reg .b32 	%f<50>;
	.reg .b64 	%rd<9>;

	ld.param.u64 	%rd1, [_Z11simPrice_mrPfS_ii_param_0];
	ld.param.u64 	%rd2, [_Z11simPrice_mrPfS_ii_param_1];
	ld.param.u32 	%r20, [_Z11simPrice_mrPfS_ii_param_2];
	ld.param.u32 	%r21, [_Z11simPrice_mrPfS_ii_param_3];
	mov.u32 	%r22, %ntid.x;
	mov.u32 	%r23, %ctaid.x;
	mov.u32 	%r24, %tid.x;
	mad.lo.s32 	%r1, %r22, %r23, %r24;
	setp.ge.s32 	%p1, %r1, %r20;
	@%p1 bra 	$L__BB1_5;
	cvta.to.global.u64 	%rd3, %rd2;
	ld.global.f32 	%f49, [%rd3];
	ld.global.f32 	%f48, [%rd3+4];
	setp.lt.s32 	%p2, %r21, 1;
	@%p2 bra 	$L__BB1_4;
	xor.b32  	%r25, %r1, -1429050551;
	mul.lo.s32 	%r26, %r25, 1099087573;
	setp.gt.s32 	%p3, %r1, -1;
	selp.b32 	%r27, -644748465, -1947113066, %p3;
	add.s32 	%r54, %r26, 123456789;
	xor.b32  	%r52, %r26, 362436069;
	add.s32 	%r53, %r27, 521288629;
	xor.b32  	%r50, %r27, 88675123;
	add.s32 	%r51, %r26, 5783321;
	neg.s32 	%r49, %r21;
	add.s32 	%r28, %r27, %r26;
	add.s32 	%r48, %r28, 7340115;
$L__BB1_3:
	mov.u32 	%r13, %r53;
	mov.u32 	%r53, %r51;
	mov.u32 	%r14, %r50;
	shr.u32 	%r29, %r54, 2;
	xor.b32  	%r30, %r29, %r54;
	shl.b32 	%r31, %r53, 4;
	shl.b32 	%r32, %r30, 1;
	xor.b32  	%r33, %r31, %r32;
	xor.b32  	%r34, %r33, %r53;
	xor.b32  	%r50, %r34, %r30;
	add.s32 	%r35, %r48, %r50;
	add.s32 	%r36, %r35, -362437;
	shr.u32 	%r37, %r52, 2;
	xor.b32  	%r38, %r37, %r52;
	shl.b32 	%r39, %r50, 4;
	shl.b32 	%r40, %r38, 1;
	xor.b32  	%r41, %r40, %r39;
	xor.b32  	%r42, %r41, %r38;
	xor.b32  	%r51, %r42, %r50;
	add.s32 	%r43, %r48, %r51;
	cvt.rn.f32.u32 	%f9, %r36;
	fma.rn.f32 	%f10, %f9, 0f2F800000, 0f2F000000;
	cvt.rn.f32.u32 	%f11, %r43;
	fma.rn.f32 	%f12, %f11, 0f30C90FDB, 0f30490FDB;
	setp.lt.f32 	%p4, %f10, 0f00800000;
	mul.f32 	%f13, %f10, 0f4B000000;
	selp.f32 	%f14, %f13, %f10, %p4;
	selp.f32 	%f15, 0fC1B80000, 0f00000000, %p4;
	mov.b32 	%r44, %f14;
	add.s32 	%r45, %r44, -1059760811;
	and.b32  	%r46, %r45, -8388608;
	sub.s32 	%r47, %r44, %r46;
	mov.b32 	%f16, %r47;
	cvt.rn.f32.s32 	%f17, %r46;
	fma.rn.f32 	%f18, %f17, 0f34000000, %f15;
	add.f32 	%f19, %f16, 0fBF800000;
	fma.rn.f32 	%f20, %f19, 0fBE055027, 0f3E1039F6;
	fma.rn.f32 	%f21, %f20, %f19, 0fBDF8CDCC;
	fma.rn.f32 	%f22, %f21, %f19, 0f3E0F2955;
	fma.rn.f32 	%f23, %f22, %f19, 0fBE2AD8B9;
	fma.rn.f32 	%f24, %f23, %f19, 0f3E4CED0B;
	fma.rn.f32 	%f25, %f24, %f19, 0fBE7FFF22;
	fma.rn.f32 	%f26, %f25, %f19, 0f3EAAAA78;
	fma.rn.f32 	%f27, %f26, %f19, 0fBF000000;
	mul.f32 	%f28, %f19, %f27;
	fma.rn.f32 	%f29, %f28, %f19, %f19;
	fma.rn.f32 	%f30, %f18, 0f3F317218, %f29;
	setp.gt.u32 	%p5, %r44, 2139095039;
	fma.rn.f32 	%f31, %f14, 0f7F800000, 0f7F800000;
	selp.f32 	%f32, %f31, %f30, %p5;
	setp.eq.f32 	%p6, %f14, 0f00000000;
	mul.f32 	%f33, %f32, 0fC0000000;
	selp.f32 	%f34, 0f7F800000, %f33, %p6;
	sqrt.rn.f32 	%f35, %f34;
	sin.approx.f32 	%f36, %f12;
	cos.approx.f32 	%f37, %f12;
	mul.f32 	%f38, %f35, %f36;
	mul.f32 	%f39, %f35, %f37;
	mov.f32 	%f40, 0f40E00000;
	sub.f32 	%f41, %f40, %f49;
	fma.rn.f32 	%f42, %f41, 0f3C23D70A, %f49;
	fma.rn.f32 	%f49, %f38, 0f3F000000, %f42;
	mov.f32 	%f43, 0f41C80000;
	sub.f32 	%f44, %f43, %f48;
	fma.rn.f32 	%f45, %f44, 0f3F000000, %f48;
	fma.rn.f32 	%f48, %f39, 0f3C23D70A, %f45;
	add.s32 	%r49, %r49, 1;
	setp.ne.s32 	%p7, %r49, 0;
	add.s32 	%r48, %r48, 724874;
	mov.u32 	%r52, %r14;
	mov.u32 	%r54, %r13;
	@%p7 bra 	$L__BB1_3;
$L__BB1_4:
	cvta.to.global.u64 	%rd4, %rd1;
	mul.wide.s32 	%rd5, %r1, 4;
	add.s64 	%rd6, %rd4, %rd5;
	st.global.f32 	[%rd6], %f49;
	mul.wide.s32 	%rd7, %r20, 4;
	add.s64 	%rd8, %rd6, %rd7;
	st.global.f32 	[%rd8], %f48;
$L__BB1_5:
	ret;

}


// ===== COMPILED SASS (sm_100) =====

	.target	sm_100

	.elftype	@"ET_EXEC"


//--------------------- .note.nv.tkinfo           --------------------------
	.section	.note.nv.tkinfo,"",@"SHT_NOTE"
	.sectionflags	@"SHF_NOTE_NV_TKINFO"
	.tkinfo
        /*0018*/ 	.word	0x00000002
        /*0030*/ 	.string	""
        /*0030*/ 	.string	"ptxas"
        /*0030*/ 	.string	"Cuda compilation tools, release 13.0, V13.0.88"
        /*0030*/ 	.string	"Build cuda_13.0.r13.0/compiler.36424714_0"
        /*0030*/ 	.string	"-arch sm_100 -m 64 "



//--------------------- .note.nv.cuinfo           --------------------------
	.section	.note.nv.cuinfo,"",@"SHT_NOTE"
	.sectionflags	@"SHF_NOTE_NV_CUINFO"
        /*0018*/ 	.short	0x0002
        /*001a*/ 	.short	0x0064
        /*001c*/ 	.short	0x0082
	.zero		2


//--------------------- .nv.info                  --------------------------
	.section	.nv.info,"",@"SHT_CUDA_INFO"
	.align	4


	//----- nvinfo : EIATTR_REGCOUNT
	.align		4
        /*0000*/ 	.byte	0x04, 0x2f
        /*0002*/ 	.short	(.L_10 - .L_9)
	.align		4
.L_9:
        /*0004*/ 	.word	index@(_Z13simPrice_jumpPfS_ii)
        /*0008*/ 	.word	0x00000028


	//----- nvinfo : EIATTR_FRAME_SIZE
	.align		4
.L_10:
        /*000c*/ 	.byte	0x04, 0x11
        /*000e*/ 	.short	(.L_12 - .L_11)
	.align		4
.L_11:
        /*0010*/ 	.word	index@($__internal_3_$__cuda_sm3x_div_rn_noftz_f32_slowpath)
        /*0014*/ 	.word	0x00000000


	//----- nvinfo : EIATTR_FRAME_SIZE
	.align		4
.L_12:
        /*0018*/ 	.byte	0x04, 0x11
        /*001a*/ 	.short	(.L_14 - .L_13)
	.align		4
.L_13:
        /*001c*/ 	.word	index@($__internal_2_$__cuda_sm20_sqrt_rn_f32_slowpath)
        /*0020*/ 	.word	0x00000000


	//----- nvinfo : EIATTR_FRAME_SIZE
	.align		4
.L_14:
        /*0024*/ 	.byte	0x04, 0x11
        /*0026*/ 	.short	(.L_16 - .L_15)
	.align		4
.L_15:
        /*0028*/ 	.word	index@($__internal_1_$__cuda_sm20_div_rn_f64_full)
        /*002c*/ 	.word	0x00000000


	//----- nvinfo : EIATTR_FRAME_SIZE
	.align		4
.L_16:
        /*0030*/ 	.byte	0x04, 0x11
        /*0032*/ 	.short	(.L_18 - .L_17)
	.align		4
.L_17:
        /*0034*/ 	.word	index@(_Z13simPrice_jumpPfS_ii)
        /*0038*/ 	.word	0x00000000


	//----- nvinfo : EIATTR_REGCOUNT
	.align		4
.L_18:
        /*003c*/ 	.byte	0x04, 0x2f
        /*003e*/ 	.short	(.L_20 - .L_19)
	.align		4
.L_19:
        /*0040*/ 	.word	index@(_Z11simPrice_mrPfS_ii)
        /*0044*/ 	.word	0x00000014


	//----- nvinfo : EIATTR_FRAME_SIZE
	.align		4
.L_20:
        /*0048*/ 	.byte	0x04, 0x11
        /*004a*/ 	.short	(.L_22 - .L_21)
	.align		4
.L_21:
        /*004c*/ 	.word	index@($__internal_0_$__cuda_sm20_sqrt_rn_f32_slowpath)
        /*0050*/ 	.word	0x00000000


	//----- nvinfo : EIATTR_FRAME_SIZE
	.align		4
.L_22:
        /*0054*/ 	.byte	0x04, 0x11
        /*0056*/ 	.short	(.L_24 - .L_23)
	.align		4
.L_23:
        /*0058*/ 	.word	index@(_Z11simPrice_mrPfS_ii)
        /*005c*/ 	.word	0x00000000


	//----- nvinfo : EIATTR_MIN_STACK_SIZE
	.align		4
.L_24:
        /*0060*/ 	.byte	0x04, 0x12
        /*0062*/ 	.short	(.L_26 - .L_25)
	.align		4
.L_25:
        /*0064*/ 	.word	index@(_Z11simPrice_mrPfS_ii)
        /*0068*/ 	.word	0x00000000


	//----- nvinfo : EIATTR_MIN_STACK_SIZE
	.align		4
.L_26:
        /*006c*/ 	.byte	0x04, 0x12
        /*006e*/ 	.short	(.L_28 - .L_27)
	.align		4
.L_27:
        /*0070*/ 	.word	index@(_Z13simPrice_jumpPfS_ii)
        /*0074*/ 	.word	0x00000000
.L_28:


//--------------------- .nv.compat                --------------------------
	.section	.nv.compat,"",@"SHT_CUDA_COMPAT_INFO"
	.align	4
        /*0000*/ 	.byte	0x02, 0x09, 0x00, 0x00, 0x02, 0x02, 0x01, 0x00, 0x02, 0x05, 0x05, 0x00, 0x03, 0x07, 0x01, 0x01
        /*0010*/ 	.byte	0x02, 0x03, 0x00, 0x00, 0x02, 0x06, 0x01, 0x00, 0x04, 0x0b, 0x08, 0x00, 0x01, 0x00, 0x00, 0x00
        /*0020*/ 	.byte	0x00, 0x00, 0x00, 0x00


//--------------------- .nv.info._Z11simPrice_mrPfS_ii --------------------------
	.section	.nv.info._Z11simPrice_mrPfS_ii,"",@"SHT_CUDA_INFO"
	.sectionflags	@""
	.align	4


	//----- nvinfo : EIATTR_CUDA_API_VERSION
	.align		4
        /*0000*/ 	.byte	0x04, 0x37
        /*0002*/ 	.short	(.L_30 - .L_29)
.L_29:
        /*0004*/ 	.word	0x00000082


	//----- nvinfo : EIATTR_KPARAM_INFO
	.align		4
.L_30:
        /*0008*/ 	.byte	0x04, 0x17
        /*000a*/ 	.short	(.L_32 - .L_31)
.L_31:
        /*000c*/ 	.word	0x00000000
        /*0010*/ 	.short	0x0003
        /*0012*/ 	.short	0x0014
        /*0014*/ 	.byte	0x00, 0xf0, 0x11, 0x00


	//----- nvinfo : EIATTR_KPARAM_INFO
	.align		4
.L_32:
        /*0018*/ 	.byte	0x04, 0x17
        /*001a*/ 	.short	(.L_34 - .L_33)
.L_33:
        /*001c*/ 	.word	0x00000000
        /*0020*/ 	.short	0x0002
        /*0022*/ 	.short	0x0010
        /*0024*/ 	.byte	0x00, 0xf0, 0x11, 0x00


	//----- nvinfo : EIATTR_KPARAM_INFO
	.align		4
.L_34:
        /*0028*/ 	.byte	0x04, 0x17
        /*002a*/ 	.short	(.L_36 - .L_35)
.L_35:
        /*002c*/ 	.word	0x00000000
        /*0030*/ 	.short	0x0001
        /*0032*/ 	.short	0x0008
        /*0034*/ 	.byte	0x00, 0xf5, 0x21, 0x00


	//----- nvinfo : EIATTR_KPARAM_INFO
	.align		4
.L_36:
        /*0038*/ 	.byte	0x04, 0x17
        /*003a*/ 	.short	(.L_38 - .L_37)
.L_37:
        /*003c*/ 	.word	0x00000000
        /*0040*/ 	.short	0x0000
        /*0042*/ 	.short	0x0000
        /*0044*/ 	.byte	0x00, 0xf5, 0x21, 0x00


	//----- nvinfo : EIATTR_SPARSE_MMA_MASK
	.align		4
.L_38:
        /*0048*/ 	.byte	0x03, 0x50
        /*004a*/ 	.short	0x0000


	//----- nvinfo : EIATTR_MAXREG_COUNT
	.align		4
        /*004c*/ 	.byte	0x03, 0x1b
        /*004e*/ 	.short	0x00ff


	//----- nvinfo : EIATTR_MERCURY_ISA_VERSION
	.align		4
        /*0050*/ 	.byte	0x03, 0x5f
        /*0052*/ 	.short	0x0101


	//----- nvinfo : EIATTR_VRC_CTA_INIT_COUNT
	.align		4
        /*0054*/ 	.byte	0x02, 0x4a
	.zero		1
	.zero		1


	//----- nvinfo : EIATTR_EXIT_INSTR_OFFSETS
	.align		4
        /*0058*/ 	.byte	0x04, 0x1c
        /*005a*/ 	.short	(.L_40 - .L_39)


	//   ....[0]....
.L_39:
        /*005c*/ 	.word	0x00000070


	//   ....[1]....
        /*0060*/ 	.word	0x00000730


	//----- nvinfo : EIATTR_CRS_STACK_SIZE
	.align		4
.L_40:
        /*0064*/ 	.byte	0x04, 0x1e
        /*0066*/ 	.short	(.L_42 - .L_41)
.L_41:
        /*0068*/ 	.word	0x00000000


	//----- nvinfo : EIATTR_CBANK_PARAM_SIZE
	.align		4
.L_42:
        /*006c*/ 	.byte	0x03, 0x19
        /*006e*/ 	.short	0x0018


	//----- nvinfo : EIATTR_PARAM_CBANK
	.align		4
        /*0070*/ 	.byte	0x04, 0x0a
        /*0072*/ 	.short	(.L_44 - .L_43)
	.align		4
.L_43:
        /*0074*/ 	.word	index@(.nv.constant0._Z11simPrice_mrPfS_ii)
        /*0078*/ 	.short	0x0380
        /*007a*/ 	.short	0x0018


	//----- nvinfo : EIATTR_SW_WAR
	.align		4
.L_44:
        /*007c*/ 	.byte	0x04, 0x36
        /*007e*/ 	.short	(.L_46 - .L_45)
.L_45:
        /*0080*/ 	.word	0x00000008
.L_46:


//--------------------- .nv.info._Z13simPrice_jumpPfS_ii --------------------------
	.section	.nv.info._Z13simPrice_jumpPfS_ii,"",@"SHT_CUDA_INFO"
	.sectionflags	@""
	.align	4


	//----- nvinfo : EIATTR_CUDA_API_VERSION
	.align		4
        /*0000*/ 	.byte	0x04, 0x37
        /*0002*/ 	.short	(.L_48 - .L_47)
.L_47:
        /*0004*/ 	.word	0x00000082


	//----- nvinfo : EIATTR_KPARAM_INFO
	.align		4
.L_48:
        /*0008*/ 	.byte	0x04, 0x17
        /*000a*/ 	.short	(.L_50 - .L_49)
.L_49:
        /*000c*/ 	.word	0x00000000
        /*0010*/ 	.short	0x0003
        /*0012*/ 	.short	0x0014
        /*0014*/ 	.byte	0x00, 0xf0, 0x11, 0x00


	//----- nvinfo : EIATTR_KPARAM_INFO
	.align		4
.L_50:
        /*0018*/ 	.byte	0x04, 0x17
        /*001a*/ 	.short	(.L_52 - .L_51)
.L_51:
        /*001c*/ 	.word	0x00000000
        /*0020*/ 	.short	0x0002
        /*0022*/ 	.short	0x0010
        /*0024*/ 	.byte	0x00, 0xf0, 0x11, 0x00


	//----- nvinfo : EIATTR_KPARAM_INFO
	.align		4
.L_52:
        /*0028*/ 	.byte	0x04, 0x17
        /*002a*/ 	.short	(.L_54 - .L_53)
.L_53:
        /*002c*/ 	.word	0x00000000
        /*0030*/ 	.short	0x0001
        /*0032*/ 	.short	0x0008
        /*0034*/ 	.byte	0x00, 0xf5, 0x21, 0x00


	//----- nvinfo : EIATTR_KPARAM_INFO
	.align		4
.L_54:
        /*0038*/ 	.byte	0x04, 0x17
        /*003a*/ 	.short	(.L_56 - .L_55)
.L_55:
        /*003c*/ 	.word	0x00000000
        /*0040*/ 	.short	0x0000
        /*0042*/ 	.short	0x0000
        /*0044*/ 	.byte	0x00, 0xf5, 0x21, 0x00


	//----- nvinfo : EIATTR_SPARSE_MMA_MASK
	.align		4
.L_56:
        /*0048*/ 	.byte	0x03, 0x50
        /*004a*/ 	.short	0x0000


	//----- nvinfo : EIATTR_MAXREG_COUNT
	.align		4
        /*004c*/ 	.byte	0x03, 0x1b
        /*004e*/ 	.short	0x00ff


	//----- nvinfo : EIATTR_MERCURY_ISA_VERSION
	.align		4
        /*0050*/ 	.byte	0x03, 0x5f
        /*0052*/ 	.short	0x0101


	//----- nvinfo : EIATTR_VRC_CTA_INIT_COUNT
	.align		4
        /*0054*/ 	.byte	0x02, 0x4a
	.zero		1
	.zero		1


	//----- nvinfo : EIATTR_EXIT_INSTR_OFFSETS
	.align		4
        /*0058*/ 	.byte	0x04, 0x1c
        /*005a*/ 	.short	(.L_58 - .L_57)


	//   ....[0]....
.L_57:
        /*005c*/ 	.word	0x00000070


	//   ....[1]....
        /*0060*/ 	.word	0x00008e10


	//----- nvinfo : EIATTR_CRS_STACK_SIZE
	.align		4
.L_58:
        /*0064*/ 	.byte	0x04, 0x1e
        /*0066*/ 	.short	(.L_60 - .L_59)
.L_59:
        /*0068*/ 	.word	0x00000000


	//----- nvinfo : EIATTR_CBANK_PARAM_SIZE
	.align		4
.L_60:
        /*006c*/ 	.byte	0x03, 0x19
        /*006e*/ 	.short	0x0018


	//----- nvinfo : EIATTR_PARAM_CBANK
	.align		4
        /*0070*/ 	.byte	0x04, 0x0a
        /*0072*/ 	.short	(.L_62 - .L_61)
	.align		4
.L_61:
        /*0074*/ 	.word	index@(.nv.constant0._Z13simPrice_jumpPfS_ii)
        /*0078*/ 	.short	0x0380
        /*007a*/ 	.short	0x0018


	//----- nvinfo : EIATTR_SW_WAR
	.align		4
.L_62:
        /*007c*/ 	.byte	0x04, 0x36
        /*007e*/ 	.short	(.L_64 - .L_63)
.L_63:
        /*0080*/ 	.word	0x00000008
.L_64:


//--------------------- .nv.callgraph             --------------------------
	.section	.nv.callgraph,"",@"SHT_CUDA_CALLGRAPH"
	.align	4
	.sectionentsize	8
	.align		4
        /*0000*/ 	.word	0x00000000
	.align		4
        /*0004*/ 	.word	0xffffffff
	.align		4
        /*0008*/ 	.word	0x00000000
	.align		4
        /*000c*/ 	.word	0xfffffffe
	.align		4
        /*0010*/ 	.word	0x00000000
	.align		4
        /*0014*/ 	.word	0xfffffffd
	.align		4
        /*0018*/ 	.word	0x00000000
	.align		4
        /*001c*/ 	.word	0xfffffffc


//--------------------- .nv.constant4             --------------------------
	.section	.nv.constant4,"a",@progbits
	.align	8
	.align		8
.nv.constant4:
        /*0000*/ 	.dword	precalc_xorwow_matrix
	.align		8
        /*0008*/ 	.dword	precalc_xorwow_offset_matrix
	.align		8
        /*0010*/ 	.dword	mrg32k3aM1
	.align		8
        /*0018*/ 	.dword	mrg32k3aM2
	.align		8
        /*0020*/ 	.dword	mrg32k3aM1SubSeq
	.align		8
        /*0028*/ 	.dword	mrg32k3aM2SubSeq
	.align		8
        /*0030*/ 	.dword	mrg32k3aM1Seq
	.align		8
        /*0038*/ 	.dword	mrg32k3aM2Seq


//--------------------- .nv.constant3             --------------------------
	.section	.nv.constant3,"a",@progbits
	.align	8
.nv.constant3:
	.type		__cr_lgamma_table,@object
	.size		__cr_lgamma_table,(.L_8 - __cr_lgamma_table)
__cr_lgamma_table:
        /*0000*/ 	.byte	0x00, 0x00, 0x00, 0x00, 0x00, 0x00, 0x00, 0x00, 0x00, 0x00, 0x00, 0x00, 0x00, 0x00, 0x00, 0x00
        /*0010*/ 	.byte	0xef, 0x39, 0xfa, 0xfe, 0x42, 0x2e, 0xe6, 0x3f, 0x02, 0x20, 0x2a, 0xfa, 0x0b, 0xab, 0xfc, 0x3f
        /*0020*/ 	.byte	0xf9, 0x2c, 0x92, 0x7c, 0xa7, 0x6c, 0x09, 0x40, 0xc9, 0x79, 0x44, 0x3c, 0x64, 0x26, 0x13, 0x40
        /*0030*/ 	.byte	0xca, 0x01, 0xcf, 0x3a, 0x27, 0x51, 0x1a, 0x40, 0x30, 0xcc, 0x2d, 0xf3, 0xe1, 0x0c, 0x21, 0x40
        /*0040*/ 	.byte	0x0d, 0xb7, 0xfc, 0x82, 0x8e, 0x35, 0x25, 0x40
.L_8:


//--------------------- .text._Z11simPrice_mrPfS_ii --------------------------
	.section	.text._Z11simPrice_mrPfS_ii,"ax",@progbits
	.align	128
        .global         _Z11simPrice_mrPfS_ii
        .type           _Z11simPrice_mrPfS_ii,@function
        .size           _Z11simPrice_mrPfS_ii,(.L_x_198 - _Z11simPrice_mrPfS_ii)
        .other          _Z11simPrice_mrPfS_ii,@"STO_CUDA_ENTRY STV_DEFAULT"
_Z11simPrice_mrPfS_ii:
.text._Z11simPrice_mrPfS_ii:
[----:B------:R-:W-:Y:S01]  /*0000*/  LDC R1, c[0x0][0x37c] ;  /* 0x0000df00ff017b82 */ /* 0x000fe20000000800 */
[----:B------:R-:W0:Y:S01]  /*0010*/  S2R R4, SR_CTAID.X ;  /* 0x0000000000047919 */ /* 0x000e220000002500 */
[----:B------:R-:W0:Y:S01]  /*0020*/  LDCU UR4, c[0x0][0x360] ;  /* 0x00006c00ff0477ac */ /* 0x000e220008000800 */
[----:B------:R-:W0:Y:S01]  /*0030*/  S2R R3, SR_TID.X ;  /* 0x0000000000037919 */ /* 0x000e220000002100 */
[----:B------:R-:W1:Y:S01]  /*0040*/  LDCU UR5, c[0x0][0x390] ;  /* 0x00007200ff0577ac */ /* 0x000e620008000800 */
[----:B0-----:R-:W-:-:S05]  /*0050*/  IMAD R4, R4, UR4, R3 ;  /* 0x0000000404047c24 */ /* 0x001fca000f8e0203 */
[----:B-1----:R-:W-:-:S13]  /*0060*/  ISETP.GE.AND P0, PT, R4, UR5, PT ;  /* 0x0000000504007c0c */ /* 0x002fda000bf06270 */
[----:B------:R-:W-:Y:S05]  /*0070*/  @P0 EXIT ;  /* 0x000000000000094d */ /* 0x000fea0003800000 */
[----:B------:R-:W0:Y:S01]  /*0080*/  LDC.64 R6, c[0x0][0x388] ;  /* 0x0000e200ff067b82 */ /* 0x000e220000000a00 */
[----:B------:R-:W0:Y:S01]  /*0090*/  LDCU.64 UR6, c[0x0][0x358] ;  /* 0x00006b00ff0677ac */ /* 0x000e220008000a00 */
[----:B------:R-:W1:Y:S01]  /*00a0*/  LDCU UR4, c[0x0][0x394] ;  /* 0x00007280ff0477ac */ /* 0x000e620008000800 */
[----:B0-----:R0:W5:Y:S04]  /*00b0*/  LDG.E R2, desc[UR6][R6.64] ;  /* 0x0000000606027981 */ /* 0x001168000c1e1900 */
[----:B------:R0:W5:Y:S01]  /*00c0*/  LDG.E R3, desc[UR6][R6.64+0x4] ;  /* 0x0000040606037981 */ /* 0x000162000c1e1900 */
[----:B-1----:R-:W-:-:S09]  /*00d0*/  UISETP.GE.AND UP0, UPT, UR4, 0x1, UPT ;  /* 0x000000010400788c */ /* 0x002fd2000bf06270 */
[----:B0-----:R-:W-:Y:S05]  /*00e0*/  BRA.U !UP0, `(.L_x_0) ;  /* 0x0000000508787547 */ /* 0x001fea000b800000 */
[----:B------:R-:W-:Y:S01]  /*00f0*/  HFMA2 R7, -RZ, RZ, -178.125, -3742 ;  /* 0xd991eb4fff077431 */ /* 0x000fe200000001ff */
[C---:B------:R-:W-:Y:S01]  /*0100*/  LOP3.LUT R0, R4.reuse, 0xaad26b49, RZ, 0x3c, !PT ;  /* 0xaad26b4904007812 */ /* 0x040fe200078e3cff */
[----:B------:R-:W-:Y:S01]  /*0110*/  UIADD3 UR4, UPT, UPT, -UR4, URZ, URZ ;  /* 0x000000ff04047290 */ /* 0x000fe2000fffe1ff */
[----:B------:R-:W-:-:S03]  /*0120*/  ISETP.GT.AND P0, PT, R4, -0x1, PT ;  /* 0xffffffff0400780c */ /* 0x000fc60003f04270 */
[----:B------:R-:W-:Y:S01]  /*0130*/  IMAD R8, R0, 0x4182bed5, RZ ;  /* 0x4182bed500087824 */ /* 0x000fe200078e02ff */
[----:B------:R-:W-:-:S03]  /*0140*/  SEL R7, R7, 0x8bf16996, P0 ;  /* 0x8bf1699607077807 */ /* 0x000fc60000000000 */
[C---:B------:R-:W-:Y:S01]  /*0150*/  VIADD R10, R8.reuse, 0x75bcd15 ;  /* 0x075bcd15080a7836 */ /* 0x040fe20000000000 */
[C---:B------:R-:W-:Y:S02]  /*0160*/  LOP3.LUT R0, R8.reuse, 0x159a55e5, RZ, 0x3c, !PT ;  /* 0x159a55e508007812 */ /* 0x040fe400078e3cff */
[C---:B------:R-:W-:Y:S02]  /*0170*/  IADD3 R5, PT, PT, R7.reuse, 0x1f123bb5, RZ ;  /* 0x1f123bb507057810 */ /* 0x040fe40007ffe0ff */
[C---:B------:R-:W-:Y:S02]  /*0180*/  LOP3.LUT R6, R7.reuse, 0x5491333, RZ, 0x3c, !PT ;  /* 0x0549133307067812 */ /* 0x040fe400078e3cff */
[----:B------:R-:W-:Y:S02]  /*0190*/  IADD3 R7, PT, PT, R7, 0x700053, R8 ;  /* 0x0070005307077810 */ /* 0x000fe40007ffe008 */
[----:B------:R-:W-:-:S07]  /*01a0*/  IADD3 R8, PT, PT, R8, 0x583f19, RZ ;  /* 0x00583f1908087810 */ /* 0x000fce0007ffe0ff */
.L_x_5:
[----:B------:R-:W-:Y:S01]  /*01b0*/  SHF.R.U32.HI R9, RZ, 0x2, R10 ;  /* 0x00000002ff097819 */ /* 0x000fe2000001160a */
[----:B------:R-:W-:Y:S01]  /*01c0*/  BSSY.RECONVERGENT B0, `(.L_x_1) ;  /* 0x0000040000007945 */ /* 0x000fe20003800200 */
[----:B------:R-:W-:Y:S02]  /*01d0*/  MOV R13, 0x3e055027 ;  /* 0x3e055027000d7802 */ /* 0x000fe40000000f00 */
[----:B------:R-:W-:Y:S02]  /*01e0*/  LOP3.LUT R10, R9, R10, RZ, 0x3c, !PT ;  /* 0x0000000a090a7212 */ /* 0x000fe400078e3cff */
[----:B------:R-:W-:-:S03]  /*01f0*/  SHF.L.U32 R9, R8, 0x4, RZ ;  /* 0x0000000408097819 */ /* 0x000fc600000006ff */
[----:B------:R-:W-:-:S05]  /*0200*/  IMAD.SHL.U32 R11, R10, 0x2, RZ ;  /* 0x000000020a0b7824 */ /* 0x000fca00078e00ff */
[----:B------:R-:W-:Y:S02]  /*0210*/  LOP3.LUT R11, R8, R9, R11, 0x96, !PT ;  /* 0x00000009080b7212 */ /* 0x000fe400078e960b */
[----:B------:R-:W-:Y:S02]  /*0220*/  MOV R9, R6 ;  /* 0x0000000600097202 */ /* 0x000fe40000000f00 */
[----:B------:R-:W-:Y:S02]  /*0230*/  LOP3.LUT R6, R11, R10, RZ, 0x3c, !PT ;  /* 0x0000000a0b067212 */ /* 0x000fe400078e3cff */
[----:B------:R-:W-:Y:S02]  /*0240*/  MOV R11, 0x2f800000 ;  /* 0x2f800000000b7802 */ /* 0x000fe40000000f00 */
[----:B------:R-:W-:-:S04]  /*0250*/  IADD3 R10, PT, PT, R7, -0x587c5, R6 ;  /* 0xfffa783b070a7810 */ /* 0x000fc80007ffe006 */
[----:B------:R-:W-:-:S05]  /*0260*/  I2FP.F32.U32 R10, R10 ;  /* 0x0000000a000a7245 */ /* 0x000fca0000201000 */
[----:B------:R-:W-:-:S05]  /*0270*/  FFMA R10, R10, R11, 1.1641532182693481445e-10 ;  /* 0x2f0000000a0a7423 */ /* 0x000fca000000000b */
[----:B------:R-:W-:-:S13]  /*0280*/  FSETP.GEU.AND P0, PT, R10, 1.175494350822287508e-38, PT ;  /* 0x008000000a00780b */ /* 0x000fda0003f0e000 */
[----:B------:R-:W-:-:S04]  /*0290*/  @!P0 FMUL R10, R10, 8388608 ;  /* 0x4b0000000a0a8820 */ /* 0x000fc80000400000 */
[----:B------:R-:W-:-:S05]  /*02a0*/  VIADD R11, R10, 0xc0d55555 ;  /* 0xc0d555550a0b7836 */ /* 0x000fca0000000000 */
[----:B------:R-:W-:-:S04]  /*02b0*/  LOP3.LUT R11, R11, 0xff800000, RZ, 0xc0, !PT ;  /* 0xff8000000b0b7812 */ /* 0x000fc800078ec0ff */
[----:B------:R-:W-:-:S05]  /*02c0*/  IADD3 R12, PT, PT, R10, -R11, RZ ;  /* 0x8000000b0a0c7210 */ /* 0x000fca0007ffe0ff */
[----:B------:R-:W-:Y:S01]  /*02d0*/  FADD R14, R12, -1 ;  /* 0xbf8000000c0e7421 */ /* 0x000fe20000000000 */
[----:B------:R-:W-:Y:S02]  /*02e0*/  FSEL R12, RZ, -23, P0 ;  /* 0xc1b80000ff0c7808 */ /* 0x000fe40000000000 */
[----:B------:R-:W-:Y:S01]  /*02f0*/  ISETP.GT.U32.AND P0, PT, R10, 0x7f7fffff, PT ;  /* 0x7f7fffff0a00780c */ /* 0x000fe20003f04070 */
[----:B------:R-:W-:-:S04]  /*0300*/  FFMA R13, R14, -R13, 0.14084610342979431152 ;  /* 0x3e1039f60e0d7423 */ /* 0x000fc8000000080d */
[----:B------:R-:W-:-:S04]  /*0310*/  FFMA R13, R14, R13, -0.12148627638816833496 ;  /* 0xbdf8cdcc0e0d7423 */ /* 0x000fc8000000000d */
[----:B------:R-:W-:-:S04]  /*0320*/  FFMA R13, R14, R13, 0.13980610668659210205 ;  /* 0x3e0f29550e0d7423 */ /* 0x000fc8000000000d */
[----:B------:R-:W-:-:S04]  /*0330*/  FFMA R13, R14, R13, -0.16684235632419586182 ;  /* 0xbe2ad8b90e0d7423 */ /* 0x000fc8000000000d */
[----:B------:R-:W-:-:S04]  /*0340*/  FFMA R13, R14, R13, 0.20012299716472625732 ;  /* 0x3e4ced0b0e0d7423 */ /* 0x000fc8000000000d */
[----:B------:R-:W-:-:S04]  /*0350*/  FFMA R13, R14, R13, -0.24999669194221496582 ;  /* 0xbe7fff220e0d7423 */ /* 0x000fc8000000000d */
[----:B------:R-:W-:-:S04]  /*0360*/  FFMA R13, R14, R13, 0.33333182334899902344 ;  /* 0x3eaaaa780e0d7423 */ /* 0x000fc8000000000d */
[C---:B------:R-:W-:Y:S01]  /*0370*/  FFMA R15, R14.reuse, R13, -0.5 ;  /* 0xbf0000000e0f7423 */ /* 0x040fe2000000000d */
[----:B------:R-:W-:Y:S02]  /*0380*/  I2FP.F32.S32 R13, R11 ;  /* 0x0000000b000d7245 */ /* 0x000fe40000201400 */
[----:B------:R-:W-:Y:S01]  /*0390*/  SHF.R.U32.HI R11, RZ, 0x2, R0 ;  /* 0x00000002ff0b7819 */ /* 0x000fe20000011600 */
[C---:B------:R-:W-:Y:S02]  /*03a0*/  FMUL R15, R14.reuse, R15 ;  /* 0x0000000f0e0f7220 */ /* 0x040fe40000400000 */
[----:B------:R-:W-:Y:S01]  /*03b0*/  FFMA R12, R13, 1.1920928955078125e-07, R12 ;  /* 0x340000000d0c7823 */ /* 0x000fe2000000000c */
[----:B------:R-:W-:Y:S02]  /*03c0*/  IMAD.MOV.U32 R13, RZ, RZ, 0x7f800000 ;  /* 0x7f800000ff0d7424 */ /* 0x000fe400078e00ff */
[----:B------:R-:W-:Y:S01]  /*03d0*/  FFMA R15, R14, R15, R14 ;  /* 0x0000000f0e0f7223 */ /* 0x000fe2000000000e */
[----:B------:R-:W-:-:S02]  /*03e0*/  LOP3.LUT R11, R11, R0, RZ, 0x3c, !PT ;  /* 0x000000000b0b7212 */ /* 0x000fc400078e3cff */
[----:B------:R-:W-:Y:S01]  /*03f0*/  SHF.L.U32 R0, R6, 0x4, RZ ;  /* 0x0000000406007819 */ /* 0x000fe200000006ff */
[----:B------:R-:W-:Y:S01]  /*0400*/  FFMA R15, R12, 0.69314718246459960938, R15 ;  /* 0x3f3172180c0f7823 */ /* 0x000fe2000000000f */
[C---:B------:R-:W-:Y:S01]  /*0410*/  @P0 FFMA R15, R10.reuse, R13, +INF ;  /* 0x7f8000000a0f0423 */ /* 0x040fe2000000000d */
[----:B------:R-:W-:Y:S02]  /*0420*/  FSETP.NEU.AND P0, PT, R10, RZ, PT ;  /* 0x000000ff0a00720b */ /* 0x000fe40003f0d000 */
[----:B------:R-:W-:Y:S01]  /*0430*/  SHF.L.U32 R12, R11, 0x1, RZ ;  /* 0x000000010b0c7819 */ /* 0x000fe200000006ff */
[----:B------:R-:W-:-:S03]  /*0440*/  FMUL R15, R15, -2 ;  /* 0xc00000000f0f7820 */ /* 0x000fc60000400000 */
[----:B------:R-:W-:Y:S02]  /*0450*/  LOP3.LUT R11, R11, R12, R0, 0x96, !PT ;  /* 0x0000000c0b0b7212 */ /* 0x000fe400078e9600 */
[----:B------:R-:W-:Y:S02]  /*0460*/  FSEL R15, R15, +INF , P0 ;  /* 0x7f8000000f0f7808 */ /* 0x000fe40000000000 */
[----:B------:R-:W-:Y:S02]  /*0470*/  LOP3.LUT R0, R11, R6, RZ, 0x3c, !PT ;  /* 0x000000060b007212 */ /* 0x000fe400078e3cff */
[----:B------:R-:W-:Y:S01]  /*0480*/  IADD3 R13, PT, PT, R15, -0xd000000, RZ ;  /* 0xf30000000f0d7810 */ /* 0x000fe20007ffe0ff */
[----:B------:R0:W1:Y:S01]  /*0490*/  MUFU.RSQ R12, R15 ;  /* 0x0000000f000c7308 */ /* 0x0000620000001400 */
[----:B------:R-:W-:Y:S01]  /*04a0*/  MOV R11, 0x30c90fdb ;  /* 0x30c90fdb000b7802 */ /* 0x000fe20000000f00 */
[----:B------:R-:W-:Y:S01]  /*04b0*/  IMAD.IADD R10, R0, 0x1, R7 ;  /* 0x00000001000a7824 */ /* 0x000fe200078e0207 */
[----:B------:R-:W-:-:S04]  /*04c0*/  ISETP.GT.U32.AND P0, PT, R13, 0x727fffff, PT ;  /* 0x727fffff0d00780c */ /* 0x000fc80003f04070 */
[----:B------:R-:W-:-:S05]  /*04d0*/  I2FP.F32.U32 R10, R10 ;  /* 0x0000000a000a7245 */ /* 0x000fca0000201000 */
[----:B------:R-:W-:Y:S01]  /*04e0*/  FFMA R11, R10, R11, 7.314590599882819788e-10 ;  /* 0x30490fdb0a0b7423 */ /* 0x000fe2000000000b */
[----:B------:R-:W-:Y:S01]  /*04f0*/  IMAD.MOV.U32 R10, RZ, RZ, R5 ;  /* 0x000000ffff0a7224 */ /* 0x000fe200078e0005 */
[----:B------:R-:W-:Y:S02]  /*0500*/  MOV R5, R8 ;  /* 0x0000000800057202 */ /* 0x000fe40000000f00 */
[----:B------:R-:W-:Y:S01]  /*0510*/  MOV R8, R0 ;  /* 0x0000000000087202 */ /* 0x000fe20000000f00 */
[----:B01----:R-:W-:Y:S06]  /*0520*/  @!P0 BRA `(.L_x_2) ;  /* 0x0000000000148947 */ /* 0x003fec0003800000 */
[----:B------:R-:W-:Y:S01]  /*0530*/  BSSY.RECONVERGENT B1, `(.L_x_3) ;  /* 0x0000003000017945 */ /* 0x000fe20003800200 */
[----:B------:R-:W-:-:S07]  /*0540*/  MOV R17, 0x560 ;  /* 0x0000056000117802 */ /* 0x000fce0000000f00 */
[----:B-----5:R-:W-:Y:S05]  /*0550*/  CALL.REL.NOINC `($__internal_0_$__cuda_sm20_sqrt_rn_f32_slowpath) ;  /* 0x0000000000787944 */ /* 0x020fea0003c00000 */
[----:B------:R-:W-:Y:S05]  /*0560*/  BSYNC.RECONVERGENT B1 ;  /* 0x0000000000017941 */ /* 0x000fea0003800200 */
.L_x_3:
[----:B------:R-:W-:Y:S05]  /*0570*/  BRA `(.L_x_4) ;  /* 0x0000000000107947 */ /* 0x000fea0003800000 */
.L_x_2:
[----:B------:R-:W-:Y:S01]  /*0580*/  FMUL.FTZ R0, R15, R12 ;  /* 0x0000000c0f007220 */ /* 0x000fe20000410000 */
[----:B------:R-:W-:-:S03]  /*0590*/  FMUL.FTZ R12, R12, 0.5 ;  /* 0x3f0000000c0c7820 */ /* 0x000fc60000410000 */
[----:B------:R-:W-:-:S04]  /*05a0*/  FFMA R13, -R0, R0, R15 ;  /* 0x00000000000d7223 */ /* 0x000fc8000000010f */
[----:B------:R-:W-:-:S07]  /*05b0*/  FFMA R0, R13, R12, R0 ;  /* 0x0000000c0d007223 */ /* 0x000fce0000000000 */
.L_x_4:
[----:B------:R-:W-:Y:S05]  /*05c0*/  BSYNC.RECONVERGENT B0 ;  /* 0x0000000000007941 */ /* 0x000fea0003800200 */
.L_x_1:
[----:B------:R-:W-:Y:S01]  /*05d0*/  FMUL.RZ R14, R11, 0.15915493667125701904 ;  /* 0x3e22f9830b0e7820 */ /* 0x000fe2000040c000 */
[----:B------:R-:W-:Y:S01]  /*05e0*/  UIADD3 UR4, UPT, UPT, UR4, 0x1, URZ ;  /* 0x0000000104047890 */ /* 0x000fe2000fffe0ff */
[----:B-----5:R-:W-:Y:S01]  /*05f0*/  FADD R15, -R2, 7 ;  /* 0x40e00000020f7421 */ /* 0x020fe20000000100 */
[----:B------:R-:W-:Y:S01]  /*0600*/  FADD R12, -R3, 25 ;  /* 0x41c80000030c7421 */ /* 0x000fe20000000100 */
[----:B------:R-:W0:Y:S01]  /*0610*/  MUFU.SIN R11, R14 ;  /* 0x0000000e000b7308 */ /* 0x000e220000000400 */
[----:B------:R-:W-:Y:S01]  /*0620*/  UISETP.NE.AND UP0, UPT, UR4, URZ, UPT ;  /* 0x000000ff0400728c */ /* 0x000fe2000bf05270 */
[----:B------:R-:W-:Y:S01]  /*0630*/  FFMA R2, R15, 0.0099999997764825820923, R2 ;  /* 0x3c23d70a0f027823 */ /* 0x000fe20000000002 */
[----:B------:R-:W-:Y:S01]  /*0640*/  FFMA R12, R12, 0.5, R3 ;  /* 0x3f0000000c0c7823 */ /* 0x000fe20000000003 */
[----:B------:R-:W-:-:S04]  /*0650*/  IADD3 R7, PT, PT, R7, 0xb0f8a, RZ ;  /* 0x000b0f8a07077810 */ /* 0x000fc80007ffe0ff */
[----:B------:R-:W1:Y:S01]  /*0660*/  MUFU.COS R13, R14 ;  /* 0x0000000e000d7308 */ /* 0x000e620000000000 */
[----:B0-----:R-:W-:-:S04]  /*0670*/  FMUL R11, R11, R0 ;  /* 0x000000000b0b7220 */ /* 0x001fc80000400000 */
[----:B------:R-:W-:Y:S01]  /*0680*/  FFMA R2, R11, 0.5, R2 ;  /* 0x3f0000000b027823 */ /* 0x000fe20000000002 */
[----:B-1----:R-:W-:Y:S01]  /*0690*/  FMUL R13, R13, R0 ;  /* 0x000000000d0d7220 */ /* 0x002fe20000400000 */
[----:B------:R-:W-:-:S03]  /*06a0*/  IMAD.MOV.U32 R0, RZ, RZ, R9 ;  /* 0x000000ffff007224 */ /* 0x000fc600078e0009 */
[----:B------:R-:W-:Y:S01]  /*06b0*/  FFMA R3, R13, 0.0099999997764825820923, R12 ;  /* 0x3c23d70a0d037823 */ /* 0x000fe2000000000c */
[----:B------:R-:W-:Y:S06]  /*06c0*/  BRA.U UP0, `(.L_x_5) ;  /* 0xfffffff900b87547 */ /* 0x000fec000b83ffff */
.L_x_0:
[----:B------:R-:W0:Y:S08]  /*06d0*/  LDC.64 R6, c[0x0][0x380] ;  /* 0x0000e000ff067b82 */ /* 0x000e300000000a00 */
[----:B------:R-:W1:Y:S01]  /*06e0*/  LDC R9, c[0x0][0x390] ;  /* 0x0000e400ff097b82 */ /* 0x000e620000000800 */
[----:B0-----:R-:W-:-:S05]  /*06f0*/  IMAD.WIDE R4, R4, 0x4, R6 ;  /* 0x0000000404047825 */ /* 0x001fca00078e0206 */
[----:B-----5:R-:W-:Y:S01]  /*0700*/  STG.E desc[UR6][R4.64], R2 ;  /* 0x0000000204007986 */ /* 0x020fe2000c101906 */
[----:B-1----:R-:W-:-:S05]  /*0710*/  IMAD.WIDE R6, R9, 0x4, R4 ;  /* 0x0000000409067825 */ /* 0x002fca00078e0204 */
[----:B------:R-:W-:Y:S01]  /*0720*/  STG.E desc[UR6][R6.64], R3 ;  /* 0x0000000306007986 */ /* 0x000fe2000c101906 */
[----:B------:R-:W-:Y:S05]  /*0730*/  EXIT ;  /* 0x000000000000794d */ /* 0x000fea0003800000 */
        .weak           $__internal_0_$__cuda_sm20_sqrt_rn_f32_slowpath
        .type           $__internal_0_$__cuda_sm20_sqrt_rn_f32_slowpath,@function
        .size           $__internal_0_$__cuda_sm20_sqrt_rn_f32_slowpath,(.L_x_198 - $__internal_0_$__cuda_sm20_sqrt_rn_f32_slowpath)
$__internal_0_$__cuda_sm20_sqrt_rn_f32_slowpath:
[----:B------:R-:W-:-:S13]  /*0740*/  LOP3.LUT P0, RZ, R15, 0x7fffffff, RZ, 0xc0, !PT ;  /* 0x7fffffff0fff7812 */ /* 0x000fda000780c0ff */
[----:B------:R-:W-:Y:S01]  /*0750*/  @!P0 MOV R12, R15 ;  /* 0x0000000f000c8202 */ /* 0x000fe20000000f00 */
[----:B------:R-:W-:Y:S06]  /*0760*/  @!P0 BRA `(.L_x_6) ;  /* 0x0000000000448947 */ /* 0x000fec0003800000 */
[----:B------:R-:W-:Y:S02]  /*0770*/  FSETP.GEU.FTZ.AND P0, PT, R15, RZ, PT ;  /* 0x000000ff0f00720b */ /* 0x000fe40003f1e000 */
[----:B------:R-:W-:-:S11]  /*0780*/  MOV R0, R15 ;  /* 0x0000000f00007202 */ /* 0x000fd60000000f00 */
[----:B------:R-:W-:Y:S01]  /*0790*/  @!P0 MOV R12, 0x7fffffff ;  /* 0x7fffffff000c8802 */ /* 0x000fe20000000f00 */
[----:B------:R-:W-:Y:S06]  /*07a0*/  @!P0 BRA `(.L_x_6) ;  /* 0x0000000000348947 */ /* 0x000fec0003800000 */
[----:B------:R-:W-:-:S13]  /*07b0*/  FSETP.GTU.FTZ.AND P0, PT, |R0|, +INF , PT ;  /* 0x7f8000000000780b */ /* 0x000fda0003f1c200 */
[----:B------:R-:W-:Y:S01]  /*07c0*/  @P0 FADD.FTZ R12, R0, 1 ;  /* 0x3f800000000c0421 */ /* 0x000fe20000010000 */
[----:B------:R-:W-:Y:S06]  /*07d0*/  @P0 BRA `(.L_x_6) ;  /* 0x0000000000280947 */ /* 0x000fec0003800000 */
[----:B------:R-:W-:-:S13]  /*07e0*/  FSETP.NEU.FTZ.AND P0, PT, |R0|, +INF , PT ;  /* 0x7f8000000000780b */ /* 0x000fda0003f1d200 */
[----:B------:R-:W-:-:S04]  /*07f0*/  @P0 FFMA R13, R0, 1.84467440737095516160e+19, RZ ;  /* 0x5f800000000d0823 */ /* 0x000fc800000000ff */
[----:B------:R-:W0:Y:S02]  /*0800*/  @P0 MUFU.RSQ R12, R13 ;  /* 0x0000000d000c0308 */ /* 0x000e240000001400 */
[----:B0-----:R-:W-:Y:S01]  /*0810*/  @P0 FMUL.FTZ R14, R13, R12 ;  /* 0x0000000c0d0e0220 */ /* 0x001fe20000410000 */
[----:B------:R-:W-:Y:S01]  /*0820*/  @P0 FMUL.FTZ R16, R12, 0.5 ;  /* 0x3f0000000c100820 */ /* 0x000fe20000410000 */
[----:B------:R-:W-:Y:S02]  /*0830*/  @!P0 IMAD.MOV.U32 R12, RZ, RZ, R0 ;  /* 0x000000ffff0c8224 */ /* 0x000fe400078e0000 */
[----:B------:R-:W-:-:S04]  /*0840*/  @P0 FADD.FTZ R15, -R14, -RZ ;  /* 0x800000ff0e0f0221 */ /* 0x000fc80000010100 */
[----:B------:R-:W-:-:S04]  /*0850*/  @P0 FFMA R15, R14, R15, R13 ;  /* 0x0000000f0e0f0223 */ /* 0x000fc8000000000d */
[----:B------:R-:W-:-:S04]  /*0860*/  @P0 FFMA R15, R15, R16, R14 ;  /* 0x000000100f0f0223 */ /* 0x000fc8000000000e */
[----:B------:R-:W-:-:S07]  /*0870*/  @P0 FMUL.FTZ R12, R15, 2.3283064365386962891e-10 ;  /* 0x2f8000000f0c0820 */ /* 0x000fce0000410000 */
.L_x_6:
[----:B------:R-:W-:Y:S01]  /*0880*/  HFMA2 R13, -RZ, RZ, 0, 0 ;  /* 0x00000000ff0d7431 */ /* 0x000fe200000001ff */
[----:B------:R-:W-:Y:S02]  /*0890*/  MOV R0, R12 ;  /* 0x0000000c00007202 */ /* 0x000fe40000000f00 */
[----:B------:R-:W-:-:S04]  /*08a0*/  MOV R12, R17 ;  /* 0x00000011000c7202 */ /* 0x000fc80000000f00 */
[----:B------:R-:W-:Y:S05]  /*08b0*/  RET.REL.NODEC R12 `(_Z11simPrice_mrPfS_ii) ;  /* 0xfffffff40cd07950 */ /* 0x000fea0003c3ffff */
.L_x_7:
[----:B------:R-:W-:-:S00]  /*08c0*/  BRA `(.L_x_7) ;  /* 0xfffffffc00fc7947 */ /* 0x000fc0000383ffff */
[----:B------:R-:W-:-:S00]  /*08d0*/  NOP ;  /* 0x0000000000007918 */ /* 0x000fc00000000000 */
        /* <DEDUP_REMOVED lines=10> */
.L_x_198:


//--------------------- .text._Z13simPrice_jumpPfS_ii --------------------------
	.section	.text._Z13simPrice_jumpPfS_ii,"ax",@progbits
	.align	128
        .global         _Z13simPrice_jumpPfS_ii
        .type           _Z13simPrice_jumpPfS_ii,@function
        .size           _Z13simPrice_jumpPfS_ii,(.L_x_201 - _Z13simPrice_jumpPfS_ii)
        .other          _Z13simPrice_jumpPfS_ii,@"STO_CUDA_ENTRY STV_DEFAULT"
_Z13simPrice_jumpPfS_ii:
.text._Z13simPrice_jumpPfS_ii:
        /* <DEDUP_REMOVED lines=15> */
[----:B------:R-:W-:Y:S01]  /*00f0*/  IMAD.MOV.U32 R11, RZ, RZ, -0x266e14b1 ;  /* 0xd991eb4fff0b7424 */ /* 0x000fe200078e00ff */
[C---:B------:R-:W-:Y:S01]  /*0100*/  ISETP.GT.AND P0, PT, R4.reuse, -0x1, PT ;  /* 0xffffffff0400780c */ /* 0x040fe20003f04270 */
[----:B------:R-:W-:Y:S01]  /*0110*/  HFMA2 R8, -RZ, RZ, 0, 0 ;  /* 0x00000000ff087431 */ /* 0x000fe200000001ff */
[----:B------:R-:W-:Y:S01]  /*0120*/  LOP3.LUT R0, R4, 0xaad26b49, RZ, 0x3c, !PT ;  /* 0xaad26b4904007812 */ /* 0x000fe200078e3cff */
[----:B------:R-:W-:Y:S01]  /*0130*/  IMAD.MOV.U32 R7, RZ, RZ, RZ ;  /* 0x000000ffff077224 */ /* 0x000fe200078e00ff */
[----:B------:R-:W-:Y:S01]  /*0140*/  SEL R11, R11, 0x8bf16996, P0 ;  /* 0x8bf169960b0b7807 */ /* 0x000fe20000000000 */
[----:B------:R-:W-:Y:S02]  /*0150*/  UMOV UR4, URZ ;  /* 0x000000ff00047c82 */ /* 0x000fe40008000000 */
[----:B------:R-:W-:Y:S01]  /*0160*/  IMAD R0, R0, 0x4182bed5, RZ ;  /* 0x4182bed500007824 */ /* 0x000fe200078e02ff */
[C---:B------:R-:W-:Y:S01]  /*0170*/  LOP3.LUT R10, R11.reuse, 0x5491333, RZ, 0x3c, !PT ;  /* 0x054913330b0a7812 */ /* 0x040fe200078e3cff */
[----:B------:R-:W-:-:S02]  /*0180*/  VIADD R9, R11, 0x1f123bb5 ;  /* 0x1f123bb50b097836 */ /* 0x000fc40000000000 */
[C---:B------:R-:W-:Y:S01]  /*0190*/  VIADD R12, R0.reuse, 0x75bcd15 ;  /* 0x075bcd15000c7836 */ /* 0x040fe20000000000 */
[----:B------:R-:W-:Y:S02]  /*01a0*/  IADD3 R11, PT, PT, R11, 0x64f0c9, R0 ;  /* 0x0064f0c90b0b7810 */ /* 0x000fe40007ffe000 */
[C---:B------:R-:W-:Y:S02]  /*01b0*/  LOP3.LUT R13, R0.reuse, 0x159a55e5, RZ, 0x3c, !PT ;  /* 0x159a55e5000d7812 */ /* 0x040fe400078e3cff */
[----:B------:R-:W-:-:S07]  /*01c0*/  IADD3 R24, PT, PT, R0, 0x583f19, RZ ;  /* 0x00583f1900187810 */ /* 0x000fce0007ffe0ff */
.L_x_179:
[----:B------:R-:W-:Y:S01]  /*01d0*/  SHF.R.U32.HI R3, RZ, 0x2, R12 ;  /* 0x00000002ff037819 */ /* 0x000fe2000001160c */
[----:B------:R-:W-:Y:S01]  /*01e0*/  IMAD.SHL.U32 R15, R24, 0x10, RZ ;  /* 0x00000010180f7824 */ /* 0x000fe200078e00ff */
[----:B------:R-:W-:Y:S01]  /*01f0*/  IADD3 R32, PT, PT, R11, 0x587c5, RZ ;  /* 0x000587c50b207810 */ /* 0x000fe20007ffe0ff */
[----:B------:R-:W-:Y:S01]  /*0200*/  UMOV UR5, 0x3dcccccd ;  /* 0x3dcccccd00057882 */ /* 0x000fe20000000000 */
[----:B------:R-:W-:Y:S01]  /*0210*/  LOP3.LUT R3, R3, R12, RZ, 0x3c, !PT ;  /* 0x0000000c03037212 */ /* 0x000fe200078e3cff */
[----:B0-----:R-:W0:Y:S01]  /*0220*/  LDCU UR8, c[0x0][0x394] ;  /* 0x00007280ff0877ac */ /* 0x001e220008000800 */
[----:B------:R-:W-:Y:S03]  /*0230*/  BSSY.RECONVERGENT B0, `(.L_x_9) ;  /* 0x0000017000007945 */ /* 0x000fe60003800200 */
[----:B------:R-:W-:Y:S01]  /*0240*/  IMAD.SHL.U32 R0, R3, 0x2, RZ ;  /* 0x0000000203007824 */ /* 0x000fe200078e00ff */
[----:B------:R-:W-:-:S04]  /*0250*/  UIADD3 UR4, UPT, UPT, UR4, 0x1, URZ ;  /* 0x0000000104047890 */ /* 0x000fc8000fffe0ff */
[----:B------:R-:W-:Y:S02]  /*0260*/  LOP3.LUT R0, R24, R15, R0, 0x96, !PT ;  /* 0x0000000f18007212 */ /* 0x000fe400078e9600 */
[----:B------:R-:W-:Y:S02]  /*0270*/  MOV R15, UR5 ;  /* 0x00000005000f7c02 */ /* 0x000fe40008000f00 */
[----:B------:R-:W-:Y:S01]  /*0280*/  LOP3.LUT R11, R0, R3, RZ, 0x3c, !PT ;  /* 0x00000003000b7212 */ /* 0x000fe200078e3cff */
[----:B------:R-:W-:-:S04]  /*0290*/  IMAD.MOV.U32 R3, RZ, RZ, 0x2f800000 ;  /* 0x2f800000ff037424 */ /* 0x000fc800078e00ff */
[----:B------:R-:W-:Y:S01]  /*02a0*/  IMAD.IADD R0, R11, 0x1, R32 ;  /* 0x000000010b007824 */ /* 0x000fe200078e0220 */
[----:B0-----:R-:W-:-:S04]  /*02b0*/  UISETP.NE.AND UP0, UPT, UR4, UR8, UPT ;  /* 0x000000080400728c */ /* 0x001fc8000bf05270 */
[----:B------:R-:W-:-:S05]  /*02c0*/  I2FP.F32.U32 R0, R0 ;  /* 0x0000000000007245 */ /* 0x000fca0000201000 */
[----:B------:R-:W-:-:S04]  /*02d0*/  FFMA R12, R0, R3, 1.1641532182693481445e-10 ;  /* 0x2f000000000c7423 */ /* 0x000fc80000000003 */
[----:B------:R-:W0:Y:S08]  /*02e0*/  MUFU.RCP R0, R12 ;  /* 0x0000000c00007308 */ /* 0x000e300000001000 */
[----:B------:R-:W1:Y:S01]  /*02f0*/  FCHK P0, R15, R12 ;  /* 0x0000000c0f007302 */ /* 0x000e620000000000 */
[----:B0-----:R-:W-:-:S04]  /*0300*/  FFMA R3, -R12, R0, 1 ;  /* 0x3f8000000c037423 */ /* 0x001fc80000000100 */
[----:B------:R-:W-:-:S04]  /*0310*/  FFMA R0, R0, R3, R0 ;  /* 0x0000000300007223 */ /* 0x000fc80000000000 */
[----:B------:R-:W-:-:S04]  /*0320*/  FFMA R3, R0, 0.10000000149011611938, RZ ;  /* 0x3dcccccd00037823 */ /* 0x000fc800000000ff */
[----:B------:R-:W-:-:S04]  /*0330*/  FFMA R2, -R12, R3, 0.10000000149011611938 ;  /* 0x3dcccccd0c027423 */ /* 0x000fc80000000103 */
[----:B------:R-:W-:Y:S01]  /*0340*/  FFMA R0, R0, R2, R3 ;  /* 0x0000000200007223 */ /* 0x000fe20000000003 */
[----:B-1234-:R-:W-:Y:S06]  /*0350*/  @!P0 BRA `(.L_x_10) ;  /* 0x0000000000108947 */ /* 0x01efec0003800000 */
[----:B------:R-:W-:Y:S01]  /*0360*/  IMAD.MOV.U32 R3, RZ, RZ, R12 ;  /* 0x000000ffff037224 */ /* 0x000fe200078e000c */
[----:B------:R-:W-:Y:S01]  /*0370*/  MOV R2, 0x3a0 ;  /* 0x000003a000027802 */ /* 0x000fe20000000f00 */
[----:B------:R-:W-:-:S07]  /*0380*/  IMAD.MOV.U32 R0, RZ, RZ, 0x3dcccccd ;  /* 0x3dcccccdff007424 */ /* 0x000fce00078e00ff */
[----:B-----5:R-:W-:Y:S05]  /*0390*/  CALL.REL.NOINC `($__internal_3_$__cuda_sm3x_div_rn_noftz_f32_slowpath) ;  /* 0x00000090008c7944 */ /* 0x020fea0003c00000 */
.L_x_10:
[----:B------:R-:W-:Y:S05]  /*03a0*/  BSYNC.RECONVERGENT B0 ;  /* 0x0000000000007941 */ /* 0x000fea0003800200 */
.L_x_9:
[----:B------:R-:W-:Y:S01]  /*03b0*/  FADD.RZ R0, R0, 0.5 ;  /* 0x3f00000000007421 */ /* 0x000fe2000000c000 */
[----:B------:R-:W-:Y:S01]  /*03c0*/  UMOV UR5, URZ ;  /* 0x000000ff00057c82 */ /* 0x000fe20008000000 */
[----:B------:R-:W-:Y:S01]  /*03d0*/  BSSY.RECONVERGENT B0, `(.L_x_11) ;  /* 0x0000159000007945 */ /* 0x000fe20003800200 */
[----:B------:R-:W-:Y:S01]  /*03e0*/  HFMA2 R25, -RZ, RZ, 0, 0 ;  /* 0x00000000ff197431 */ /* 0x000fe200000001ff */
[----:B------:R-:W0:Y:S01]  /*03f0*/  F2I.TRUNC.NTZ R12, R0 ;  /* 0x00000000000c7305 */ /* 0x000e22000020f100 */
[----:B------:R-:W-:Y:S01]  /*0400*/  IMAD.MOV.U32 R17, RZ, RZ, 0x40590000 ;  /* 0x40590000ff117424 */ /* 0x000fe200078e00ff */
[----:B0-----:R-:W-:-:S13]  /*0410*/  ISETP.GE.AND P0, PT, R12, 0x1, PT ;  /* 0x000000010c00780c */ /* 0x001fda0003f06270 */
[----:B------:R-:W-:Y:S05]  /*0420*/  @!P0 BRA `(.L_x_12) ;  /* 0x00000014004c8947 */ /* 0x000fea0003800000 */
[----:B------:R-:W-:Y:S01]  /*0430*/  ISETP.NE.AND P0, PT, R12, 0x1, PT ;  /* 0x000000010c00780c */ /* 0x000fe20003f05270 */
[----:B------:R-:W-:Y:S01]  /*0440*/  BSSY.RECONVERGENT B2, `(.L_x_13) ;  /* 0x00000e3000027945 */ /* 0x000fe20003800200 */
[----:B------:R-:W-:-:S11]  /*0450*/  CS2R R26, SRZ ;  /* 0x00000000001a7805 */ /* 0x000fd6000001ff00 */
[----:B------:R-:W-:Y:S05]  /*0460*/  @!P0 BRA `(.L_x_14) ;  /* 0x0000000c00808947 */ /* 0x000fea0003800000 */
[----:B------:R-:W-:Y:S01]  /*0470*/  LOP3.LUT R29, R12, 0x7ffffffe, RZ, 0xc0, !PT ;  /* 0x7ffffffe0c1d7812 */ /* 0x000fe200078ec0ff */
[----:B------:R-:W-:Y:S01]  /*0480*/  BSSY.RECONVERGENT B3, `(.L_x_15) ;  /* 0x00000dd000037945 */ /* 0x000fe20003800200 */
[----:B------:R-:W-:Y:S02]  /*0490*/  IMAD.MOV.U32 R25, RZ, RZ, RZ ;  /* 0x000000ffff197224 */ /* 0x000fe400078e00ff */
[----:B------:R-:W-:-:S07]  /*04a0*/  IADD3 R29, PT, PT, -R29, RZ, RZ ;  /* 0x000000ff1d1d7210 */ /* 0x000fce0007ffe1ff */
.L_x_30:
[----:B------:R-:W-:Y:S01]  /*04b0*/  ISETP.NE.AND P0, PT, R8, 0x1, PT ;  /* 0x000000010800780c */ /* 0x000fe20003f05270 */
[----:B------:R-:W-:Y:S01]  /*04c0*/  VIADD R29, R29, 0x2 ;  /* 0x000000021d1d7836 */ /* 0x000fe20000000000 */
[----:B------:R-:W-:Y:S01]  /*04d0*/  BSSY.RECONVERGENT B1, `(.L_x_16) ;  /* 0x0000050000017945 */ /* 0x000fe20003800200 */
[----:B------:R-:W-:Y:S01]  /*04e0*/  IMAD.MOV.U32 R28, RZ, RZ, R11 ;  /* 0x000000ffff1c7224 */ /* 0x000fe200078e000b */
[----:B------:R-:W-:Y:S01]  /*04f0*/  MOV R27, R24 ;  /* 0x00000018001b7202 */ /* 0x000fe20000000f00 */
[----:B------:R-:W-:Y:S01]  /*0500*/  IMAD.MOV.U32 R26, RZ, RZ, R10 ;  /* 0x000000ffff1a7224 */ /* 0x000fe200078e000a */
[----:B------:R-:W-:Y:S01]  /*0510*/  ISETP.NE.AND P4, PT, R29, RZ, PT ;  /* 0x000000ff1d00720c */ /* 0x000fe20003f85270 */
[----:B------:R-:W-:-:S06]  /*0520*/  IMAD.MOV.U32 R0, RZ, RZ, R7 ;  /* 0x000000ffff007224 */ /* 0x000fcc00078e0007 */
[----:B01----:R-:W-:Y:S06]  /*0530*/  @!P0 BRA `(.L_x_17) ;  /* 0x0000000400248947 */ /* 0x003fec0003800000 */
[----:B------:R-:W-:Y:S01]  /*0540*/  SHF.R.U32.HI R0, RZ, 0x2, R13 ;  /* 0x00000002ff007819 */ /* 0x000fe2000001160d */
[----:B------:R-:W-:Y:S01]  /*0550*/  IMAD.MOV.U32 R14, RZ, RZ, 0x3e055027 ;  /* 0x3e055027ff0e7424 */ /* 0x000fe200078e00ff */
[----:B------:R-:W-:Y:S01]  /*0560*/  SHF.L.U32 R2, R11, 0x4, RZ ;  /* 0x000000040b027819 */ /* 0x000fe200000006ff */
[----:B------:R-:W-:Y:S01]  /*0570*/  BSSY.RECONVERGENT B4, `(.L_x_18) ;  /* 0x000003a000047945 */ /* 0x000fe20003800200 */
[----:B------:R-:W-:-:S05]  /*0580*/  LOP3.LUT R0, R0, R13, RZ, 0x3c, !PT ;  /* 0x0000000d00007212 */ /* 0x000fca00078e3cff */
[----:B------:R-:W-:-:S05]  /*0590*/  IMAD.SHL.U32 R3, R0, 0x2, RZ ;  /* 0x0000000200037824 */ /* 0x000fca00078e00ff */
[----:B------:R-:W-:-:S04]  /*05a0*/  LOP3.LUT R3, R11, R2, R3, 0x96, !PT ;  /* 0x000000020b037212 */ /* 0x000fc800078e9603 */
[----:B------:R-:W-:Y:S01]  /*05b0*/  LOP3.LUT R27, R3, R0, RZ, 0x3c, !PT ;  /* 0x00000000031b7212 */ /* 0x000fe200078e3cff */
[----:B------:R-:W-:-:S03]  /*05c0*/  IMAD.MOV.U32 R3, RZ, RZ, 0x2f800000 ;  /* 0x2f800000ff037424 */ /* 0x000fc600078e00ff */
[C---:B------:R-:W-:Y:S02]  /*05d0*/  IADD3 R0, PT, PT, R32.reuse, 0x587c5, R27 ;  /* 0x000587c520007810 */ /* 0x040fe40007ffe01b */
[----:B------:R-:W-:Y:S02]  /*05e0*/  IADD3 R32, PT, PT, R32, 0xb0f8a, RZ ;  /* 0x000b0f8a20207810 */ /* 0x000fe40007ffe0ff */
[----:B------:R-:W-:-:S05]  /*05f0*/  I2FP.F32.U32 R0, R0 ;  /* 0x0000000000007245 */ /* 0x000fca0000201000 */
[----:B------:R-:W-:-:S05]  /*0600*/  FFMA R0, R0, R3, 1.1641532182693481445e-10 ;  /* 0x2f00000000007423 */ /* 0x000fca0000000003 */
[----:B------:R-:W-:-:S13]  /*0610*/  FSETP.GEU.AND P0, PT, R0, 1.175494350822287508e-38, PT ;  /* 0x008000000000780b */ /* 0x000fda0003f0e000 */
[----:B------:R-:W-:-:S05]  /*0620*/  @!P0 FMUL R0, R0, 8388608 ;  /* 0x4b00000000008820 */ /* 0x000fca0000400000 */
[----:B------:R-:W-:-:S04]  /*0630*/  IADD3 R2, PT, PT, R0, -0x3f2aaaab, RZ ;  /* 0xc0d5555500027810 */ /* 0x000fc80007ffe0ff */
[----:B------:R-:W-:-:S05]  /*0640*/  LOP3.LUT R3, R2, 0xff800000, RZ, 0xc0, !PT ;  /* 0xff80000002037812 */ /* 0x000fca00078ec0ff */
[----:B------:R-:W-:Y:S01]  /*0650*/  IMAD.IADD R2, R0, 0x1, -R3 ;  /* 0x0000000100027824 */ /* 0x000fe200078e0a03 */
[----:B------:R-:W-:-:S03]  /*0660*/  I2FP.F32.S32 R3, R3 ;  /* 0x0000000300037245 */ /* 0x000fc60000201400 */
[----:B------:R-:W-:-:S04]  /*0670*/  FADD R7, R2, -1 ;  /* 0xbf80000002077421 */ /* 0x000fc80000000000 */
        /* <DEDUP_REMOVED lines=8> */
[----:B------:R-:W-:Y:S02]  /*0700*/  FSEL R2, RZ, -23, P0 ;  /* 0xc1b80000ff027808 */ /* 0x000fe40000000000 */
[----:B------:R-:W-:Y:S01]  /*0710*/  ISETP.GT.U32.AND P0, PT, R0, 0x7f7fffff, PT ;  /* 0x7f7fffff0000780c */ /* 0x000fe20003f04070 */
[----:B------:R-:W-:Y:S02]  /*0720*/  FMUL R14, R7, R14 ;  /* 0x0000000e070e7220 */ /* 0x000fe40000400000 */
[----:B------:R-:W-:Y:S01]  /*0730*/  FFMA R3, R3, 1.1920928955078125e-07, R2 ;  /* 0x3400000003037823 */ /* 0x000fe20000000002 */
[----:B------:R-:W-:Y:S01]  /*0740*/  SHF.R.U32.HI R2, RZ, 0x2, R9 ;  /* 0x00000002ff027819 */ /* 0x000fe20000011609 */
[----:B------:R-:W-:Y:S01]  /*0750*/  FFMA R14, R7, R14, R7 ;  /* 0x0000000e070e7223 */ /* 0x000fe20000000007 */
[----:B------:R-:W-:Y:S02]  /*0760*/  MOV R7, 0x7f800000 ;  /* 0x7f80000000077802 */ /* 0x000fe40000000f00 */
[----:B------:R-:W-:Y:S01]  /*0770*/  LOP3.LUT R2, R2, R9, RZ, 0x3c, !PT ;  /* 0x0000000902027212 */ /* 0x000fe200078e3cff */
[----:B------:R-:W-:Y:S01]  /*0780*/  FFMA R14, R3, 0.69314718246459960938, R14 ;  /* 0x3f317218030e7823 */ /* 0x000fe2000000000e */
[----:B------:R-:W-:-:S03]  /*0790*/  IMAD.SHL.U32 R3, R27, 0x10, RZ ;  /* 0x000000101b037824 */ /* 0x000fc600078e00ff */
[----:B------:R-:W-:Y:S01]  /*07a0*/  @P0 FFMA R14, R0, R7, +INF ;  /* 0x7f800000000e0423 */ /* 0x000fe20000000007 */
[----:B------:R-:W-:Y:S01]  /*07b0*/  IMAD.SHL.U32 R7, R2, 0x2, RZ ;  /* 0x0000000202077824 */ /* 0x000fe200078e00ff */
[----:B------:R-:W-:Y:S02]  /*07c0*/  FSETP.NEU.AND P0, PT, R0, RZ, PT ;  /* 0x000000ff0000720b */ /* 0x000fe40003f0d000 */
[----:B------:R-:W-:Y:S02]  /*07d0*/  FMUL R14, R14, -2 ;  /* 0xc00000000e0e7820 */ /* 0x000fe40000400000 */
[----:B------:R-:W-:Y:S01]  /*07e0*/  LOP3.LUT R2, R2, R7, R3, 0x96, !PT ;  /* 0x0000000702027212 */ /* 0x000fe200078e9603 */
[----:B------:R-:W-:Y:S02]  /*07f0*/  HFMA2 R3, -RZ, RZ, 0.1495361328125, 0.0004794597625732421875 ;  /* 0x30c90fdbff037431 */ /* 0x000fe400000001ff */
[----:B------:R-:W-:Y:S02]  /*0800*/  FSEL R14, R14, +INF , P0 ;  /* 0x7f8000000e0e7808 */ /* 0x000fe40000000000 */
[----:B------:R-:W-:-:S02]  /*0810*/  LOP3.LUT R28, R2, R27, RZ, 0x3c, !PT ;  /* 0x0000001b021c7212 */ /* 0x000fc400078e3cff */
[----:B------:R0:W1:Y:S01]  /*0820*/  MUFU.RSQ R7, R14 ;  /* 0x0000000e00077308 */ /* 0x0000620000001400 */
[----:B------:R-:W-:Y:S02]  /*0830*/  VIADD R2, R14, 0xf3000000 ;  /* 0xf30000000e027836 */ /* 0x000fe40000000000 */
[----:B------:R-:W-:-:S03]  /*0840*/  IMAD.IADD R0, R28, 0x1, R32 ;  /* 0x000000011c007824 */ /* 0x000fc600078e0220 */
[----:B------:R-:W-:Y:S02]  /*0850*/  ISETP.GT.U32.AND P0, PT, R2, 0x727fffff, PT ;  /* 0x727fffff0200780c */ /* 0x000fe40003f04070 */
[----:B------:R-:W-:-:S05]  /*0860*/  I2FP.F32.U32 R0, R0 ;  /* 0x0000000000007245 */ /* 0x000fca0000201000 */
[----:B------:R-:W-:-:S06]  /*0870*/  FFMA R9, R0, R3, 7.314590599882819788e-10 ;  /* 0x30490fdb00097423 */ /* 0x000fcc0000000003 */
[----:B01----:R-:W-:Y:S05]  /*0880*/  @!P0 BRA `(.L_x_19) ;  /* 0x0000000000108947 */ /* 0x003fea0003800000 */
[----:B------:R-:W-:Y:S01]  /*0890*/  IMAD.MOV.U32 R2, RZ, RZ, R14 ;  /* 0x000000ffff027224 */ /* 0x000fe200078e000e */
[----:B------:R-:W-:-:S07]  /*08a0*/  MOV R0, 0x8c0 ;  /* 0x000008c000007802 */ /* 0x000fce0000000f00 */
[----:B-----5:R-:W-:Y:S05]  /*08b0*/  CALL.REL.NOINC `($__internal_2_$__cuda_sm20_sqrt_rn_f32_slowpath) ;  /* 0x0000008800ec7944 */ /* 0x020fea0003c00000 */
[----:B------:R-:W-:Y:S05]  /*08c0*/  BRA `(.L_x_20) ;  /* 0x0000000000107947 */ /* 0x000fea0003800000 */
.L_x_19:
[----:B------:R-:W-:Y:S01]  /*08d0*/  FMUL.FTZ R15, R14, R7 ;  /* 0x000000070e0f7220 */ /* 0x000fe20000410000 */
[----:B------:R-:W-:-:S03]  /*08e0*/  FMUL.FTZ R2, R7, 0.5 ;  /* 0x3f00000007027820 */ /* 0x000fc60000410000 */
[----:B------:R-:W-:-:S04]  /*08f0*/  FFMA R0, -R15, R15, R14 ;  /* 0x0000000f0f007223 */ /* 0x000fc8000000010e */
[----:B------:R-:W-:-:S07]  /*0900*/  FFMA R15, R0, R2, R15 ;  /* 0x00000002000f7223 */ /* 0x000fce000000000f */
.L_x_20:
[----:B------:R-:W-:Y:S05]  /*0910*/  BSYNC.RECONVERGENT B4 ;  /* 0x0000000000047941 */ /* 0x000fea0003800200 */
.L_x_18:
[----:B------:R-:W-:Y:S01]  /*0920*/  FMUL.RZ R3, R9, 0.15915493667125701904 ;  /* 0x3e22f98309037820 */ /* 0x000fe2000040c000 */
[----:B------:R-:W-:Y:S01]  /*0930*/  MOV R13, R10 ;  /* 0x0000000a000d7202 */ /* 0x000fe20000000f00 */
[----:B------:R-:W-:Y:S02]  /*0940*/  IMAD.MOV.U32 R9, RZ, RZ, R24 ;  /* 0x000000ffff097224 */ /* 0x000fe400078e0018 */
[----:B------:R-:W0:Y:S01]  /*0950*/  MUFU.SIN R0, R3 ;  /* 0x0000000300007308 */ /* 0x000e220000000400 */
[--C-:B------:R-:W-:Y:S02]  /*0960*/  IMAD.MOV.U32 R26, RZ, RZ, R11.reuse ;  /* 0x000000ffff1a7224 */ /* 0x100fe400078e000b */
[----:B------:R-:W-:Y:S01]  /*0970*/  IMAD.MOV.U32 R10, RZ, RZ, R11 ;  /* 0x000000ffff0a7224 */ /* 0x000fe200078e000b */
[----:B------:R-:W-:Y:S01]  /*0980*/  MOV R11, R28 ;  /* 0x0000001c000b7202 */ /* 0x000fe20000000f00 */
[----:B------:R-:W-:-:S03]  /*0990*/  IMAD.MOV.U32 R24, RZ, RZ, R27 ;  /* 0x000000ffff187224 */ /* 0x000fc600078e001b */
[----:B------:R-:W1:Y:S01]  /*09a0*/  MUFU.COS R2, R3 ;  /* 0x0000000300027308 */ /* 0x000e620000000000 */
[-C--:B0-----:R-:W-:Y:S01]  /*09b0*/  FMUL R0, R0, R15.reuse ;  /* 0x0000000f00007220 */ /* 0x081fe20000400000 */
[----:B-1----:R-:W-:-:S07]  /*09c0*/  FMUL R7, R2, R15 ;  /* 0x0000000f02077220 */ /* 0x002fce0000400000 */
.L_x_17:
[----:B------:R-:W-:Y:S05]  /*09d0*/  BSYNC.RECONVERGENT B1 ;  /* 0x0000000000017941 */ /* 0x000fea0003800200 */
.L_x_16:
[----:B------:R-:W0:Y:S01]  /*09e0*/  MUFU.RCP64H R3, 100 ;  /* 0x4059000000037908 */ /* 0x000e220000001800 */
[----:B------:R-:W-:Y:S02]  /*09f0*/  HFMA2 R21, -RZ, RZ, 2.173828125, 0 ;  /* 0x40590000ff157431 */ /* 0x000fe400000001ff */
[----:B------:R-:W-:Y:S01]  /*0a00*/  IMAD.MOV.U32 R20, RZ, RZ, 0x0 ;  /* 0x00000000ff147424 */ /* 0x000fe200078e00ff */
[----:B------:R-:W-:Y:S01]  /*0a10*/  BSSY.RECONVERGENT B4, `(.L_x_21) ;  /* 0x0000017000047945 */ /* 0x000fe20003800200 */
[----:B------:R-:W-:Y:S01]  /*0a20*/  IMAD.MOV.U32 R2, RZ, RZ, 0x1 ;  /* 0x00000001ff027424 */ /* 0x000fe200078e00ff */
[----:B------:R-:W-:-:S05]  /*0a30*/  ISETP.NE.AND P3, PT, R8, 0x1, PT ;  /* 0x000000010800780c */ /* 0x000fca0003f65270 */
[----:B0-----:R-:W-:-:S08]  /*0a40*/  DFMA R14, R2, -R20, 1 ;  /* 0x3ff00000020e742b */ /* 0x001fd00000000814 */
[----:B------:R-:W-:-:S08]  /*0a50*/  DFMA R14, R14, R14, R14 ;  /* 0x0000000e0e0e722b */ /* 0x000fd0000000000e */
[----:B------:R-:W-:Y:S01]  /*0a60*/  DFMA R14, R2, R14, R2 ;  /* 0x0000000e020e722b */ /* 0x000fe20000000002 */
[----:B-----5:R-:W-:-:S07]  /*0a70*/  FMUL R2, R0, R5 ;  /* 0x0000000500027220 */ /* 0x020fce0000400000 */
[C---:B------:R-:W-:Y:S01]  /*0a80*/  DFMA R20, R14.reuse, -R20, 1 ;  /* 0x3ff000000e14742b */ /* 0x040fe20000000814 */
[----:B------:R-:W0:Y:S07]  /*0a90*/  F2F.F64.F32 R2, R2 ;  /* 0x0000000200027310 */ /* 0x000e2e0000201800 */
[----:B------:R-:W-:-:S08]  /*0aa0*/  DFMA R20, R14, R20, R14 ;  /* 0x000000140e14722b */ /* 0x000fd0000000000e */
[----:B0-----:R-:W-:Y:S01]  /*0ab0*/  DMUL R18, R2, R20 ;  /* 0x0000001402127228 */ /* 0x001fe20000000000 */
[----:B------:R-:W-:-:S07]  /*0ac0*/  FSETP.GEU.AND P1, PT, |R3|, 6.5827683646048100446e-37, PT ;  /* 0x036000000300780b */ /* 0x000fce0003f2e200 */
[----:B------:R-:W-:-:S08]  /*0ad0*/  DFMA R14, R18, -100, R2 ;  /* 0xc0590000120e782b */ /* 0x000fd00000000002 */
[----:B------:R-:W-:-:S10]  /*0ae0*/  DFMA R14, R20, R14, R18 ;  /* 0x0000000e140e722b */ /* 0x000fd40000000012 */
[----:B------:R-:W-:-:S05]  /*0af0*/  FFMA R0, RZ, 3.390625, R15 ;  /* 0x40590000ff007823 */ /* 0x000fca000000000f */
[----:B------:R-:W-:-:S13]  /*0b00*/  FSETP.GT.AND P0, PT, |R0|, 1.469367938527859385e-39, PT ;  /* 0x001000000000780b */ /* 0x000fda0003f04200 */
[----:B------:R-:W-:Y:S05]  /*0b10*/  @P0 BRA P1, `(.L_x_22) ;  /* 0x0000000000180947 */ /* 0x000fea0000800000 */
[----:B------:R-:W-:Y:S01]  /*0b20*/  MOV R14, R3 ;  /* 0x00000003000e7202 */ /* 0x000fe20000000f00 */
[----:B------:R-:W-:Y:S01]  /*0b30*/  IMAD.MOV.U32 R15, RZ, RZ, R2 ;  /* 0x000000ffff0f7224 */ /* 0x000fe200078e0002 */
[----:B------:R-:W-:-:S07]  /*0b40*/  MOV R3, 0xb60 ;  /* 0x00000b6000037802 */ /* 0x000fce0000000f00 */
[----:B------:R-:W-:Y:S05]  /*0b50*/  CALL.REL.NOINC `($__internal_1_$__cuda_sm20_div_rn_f64_full) ;  /* 0x0000008000b07944 */ /* 0x000fea0003c00000 */
[----:B------:R-:W-:Y:S02]  /*0b60*/  IMAD.MOV.U32 R14, RZ, RZ, R0 ;  /* 0x000000ffff0e7224 */ /* 0x000fe400078e0000 */
[----:B------:R-:W-:-:S07]  /*0b70*/  IMAD.MOV.U32 R15, RZ, RZ, R35 ;  /* 0x000000ffff0f7224 */ /* 0x000fce00078e0023 */
.L_x_22:
[----:B------:R-:W-:Y:S05]  /*0b80*/  BSYNC.RECONVERGENT B4 ;  /* 0x0000000000047941 */ /* 0x000fea0003800200 */
.L_x_21:
[----:B------:R-:W0:Y:S01]  /*0b90*/  F2F.F64.F32 R2, R25 ;  /* 0x0000001900027310 */ /* 0x000e220000201800 */
[----:B------:R-:W-:Y:S01]  /*0ba0*/  BSSY.RECONVERGENT B1, `(.L_x_23) ;  /* 0x000004d000017945 */ /* 0x000fe20003800200 */
[----:B------:R-:W-:Y:S01]  /*0bb0*/  MOV R8, RZ ;  /* 0x000000ff00087202 */ /* 0x000fe20000000f00 */
[----:B------:R-:W-:Y:S01]  /*0bc0*/  IMAD.MOV.U32 R0, RZ, RZ, R7 ;  /* 0x000000ffff007224 */ /* 0x000fe200078e0007 */
[----:B0-----:R-:W-:-:S06]  /*0bd0*/  DADD R2, R2, R14 ;  /* 0x0000000002027229 */ /* 0x001fcc000000000e */
[----:B------:R0:W1:Y:S01]  /*0be0*/  F2F.F32.F64 R25, R2 ;  /* 0x0000000200197310 */ /* 0x0000620000301000 */
[----:B------:R-:W-:Y:S05]  /*0bf0*/  @P3 BRA `(.L_x_24) ;  /* 0x00000004001c3947 */ /* 0x000fea0003800000 */
[----:B------:R-:W-:Y:S01]  /*0c00*/  SHF.R.U32.HI R0, RZ, 0x2, R13 ;  /* 0x00000002ff007819 */ /* 0x000fe2000001160d */
[----:B0-----:R-:W-:Y:S01]  /*0c10*/  IMAD.SHL.U32 R3, R28, 0x10, RZ ;  /* 0x000000101c037824 */ /* 0x001fe200078e00ff */
[----:B------:R-:W-:Y:S01]  /*0c20*/  BSSY.RECONVERGENT B4, `(.L_x_25) ;  /* 0x000003b000047945 */ /* 0x000fe20003800200 */
[----:B------:R-:W-:Y:S01]  /*0c30*/  IMAD.MOV.U32 R8, RZ, RZ, 0x3e055027 ;  /* 0x3e055027ff087424 */ /* 0x000fe200078e00ff */
[----:B------:R-:W-:-:S04]  /*0c40*/  LOP3.LUT R0, R0, R13, RZ, 0x3c, !PT ;  /* 0x0000000d00007212 */ /* 0x000fc800078e3cff */
[----:B------:R-:W-:-:S04]  /*0c50*/  SHF.L.U32 R2, R0, 0x1, RZ ;  /* 0x0000000100027819 */ /* 0x000fc800000006ff */
[----:B------:R-:W-:-:S04]  /*0c60*/  LOP3.LUT R3, R28, R3, R2, 0x96, !PT ;  /* 0x000000031c037212 */ /* 0x000fc800078e9602 */
[----:B------:R-:W-:Y:S01]  /*0c70*/  LOP3.LUT R24, R3, R0, RZ, 0x3c, !PT ;  /* 0x0000000003187212 */ /* 0x000fe200078e3cff */
[----:B------:R-:W-:-:S03]  /*0c80*/  IMAD.MOV.U32 R3, RZ, RZ, 0x2f800000 ;  /* 0x2f800000ff037424 */ /* 0x000fc600078e00ff */
[C---:B------:R-:W-:Y:S01]  /*0c90*/  IADD3 R0, PT, PT, R32.reuse, 0x587c5, R24 ;  /* 0x000587c520007810 */ /* 0x040fe20007ffe018 */
[----:B------:R-:W-:-:S03]  /*0ca0*/  VIADD R32, R32, 0xb0f8a ;  /* 0x000b0f8a20207836 */ /* 0x000fc60000000000 */
[----:B------:R-:W-:-:S05]  /*0cb0*/  I2FP.F32.U32 R0, R0 ;  /* 0x0000000000007245 */ /* 0x000fca0000201000 */
[----:B------:R-:W-:-:S05]  /*0cc0*/  FFMA R0, R0, R3, 1.1641532182693481445e-10 ;  /* 0x2f00000000007423 */ /* 0x000fca0000000003 */
[----:B------:R-:W-:-:S13]  /*0cd0*/  FSETP.GEU.AND P0, PT, R0, 1.175494350822287508e-38, PT ;  /* 0x008000000000780b */ /* 0x000fda0003f0e000 */
[----:B------:R-:W-:-:S04]  /*0ce0*/  @!P0 FMUL R0, R0, 8388608 ;  /* 0x4b00000000008820 */ /* 0x000fc80000400000 */
[----:B------:R-:W-:-:S05]  /*0cf0*/  VIADD R2, R0, 0xc0d55555 ;  /* 0xc0d5555500027836 */ /* 0x000fca0000000000 */
[----:B------:R-:W-:-:S04]  /*0d00*/  LOP3.LUT R3, R2, 0xff800000, RZ, 0xc0, !PT ;  /* 0xff80000002037812 */ /* 0x000fc800078ec0ff */
[-C--:B------:R-:W-:Y:S02]  /*0d10*/  IADD3 R2, PT, PT, R0, -R3.reuse, RZ ;  /* 0x8000000300027210 */ /* 0x080fe40007ffe0ff */
        /* <DEDUP_REMOVED lines=14> */
[----:B------:R-:W-:Y:S02]  /*0e00*/  IMAD.MOV.U32 R3, RZ, RZ, 0x7f800000 ;  /* 0x7f800000ff037424 */ /* 0x000fe400078e00ff */
[----:B------:R-:W-:Y:S01]  /*0e10*/  FFMA R7, R7, R8, R7 ;  /* 0x0000000807077223 */ /* 0x000fe20000000007 */
[----:B------:R-:W-:-:S03]  /*0e20*/  SHF.R.U32.HI R8, RZ, 0x2, R9 ;  /* 0x00000002ff087819 */ /* 0x000fc60000011609 */
[----:B------:R-:W-:Y:S01]  /*0e30*/  FFMA R7, R2, 0.69314718246459960938, R7 ;  /* 0x3f31721802077823 */ /* 0x000fe20000000007 */
[----:B------:R-:W-:Y:S01]  /*0e40*/  LOP3.LUT R11, R8, R9, RZ, 0x3c, !PT ;  /* 0x00000009080b7212 */ /* 0x000fe200078e3cff */
[----:B------:R-:W-:Y:S02]  /*0e50*/  IMAD.SHL.U32 R2, R24, 0x10, RZ ;  /* 0x0000001018027824 */ /* 0x000fe400078e00ff */
[C---:B------:R-:W-:Y:S01]  /*0e60*/  @P0 FFMA R7, R0.reuse, R3, +INF ;  /* 0x7f80000000070423 */ /* 0x040fe20000000003 */
[----:B------:R-:W-:Y:S02]  /*0e70*/  FSETP.NEU.AND P0, PT, R0, RZ, PT ;  /* 0x000000ff0000720b */ /* 0x000fe40003f0d000 */
[----:B------:R-:W-:Y:S01]  /*0e80*/  SHF.L.U32 R3, R11, 0x1, RZ ;  /* 0x000000010b037819 */ /* 0x000fe200000006ff */
[----:B------:R-:W-:-:S03]  /*0e90*/  FMUL R7, R7, -2 ;  /* 0xc000000007077820 */ /* 0x000fc60000400000 */
[----:B------:R-:W-:Y:S02]  /*0ea0*/  LOP3.LUT R11, R11, R3, R2, 0x96, !PT ;  /* 0x000000030b0b7212 */ /* 0x000fe400078e9602 */
[----:B------:R-:W-:Y:S01]  /*0eb0*/  FSEL R10, R7, +INF , P0 ;  /* 0x7f800000070a7808 */ /* 0x000fe20000000000 */
[----:B------:R-:W-:Y:S01]  /*0ec0*/  IMAD.MOV.U32 R7, RZ, RZ, 0x30c90fdb ;  /* 0x30c90fdbff077424 */ /* 0x000fe200078e00ff */
[----:B------:R-:W-:Y:S02]  /*0ed0*/  LOP3.LUT R11, R11, R24, RZ, 0x3c, !PT ;  /* 0x000000180b0b7212 */ /* 0x000fe400078e3cff */
[----:B------:R-:W-:Y:S01]  /*0ee0*/  IADD3 R2, PT, PT, R10, -0xd000000, RZ ;  /* 0xf30000000a027810 */ /* 0x000fe20007ffe0ff */
[----:B------:R0:W2:Y:S02]  /*0ef0*/  MUFU.RSQ R3, R10 ;  /* 0x0000000a00037308 */ /* 0x0000a40000001400 */
[----:B------:R-:W-:Y:S01]  /*0f00*/  IMAD.IADD R0, R32, 0x1, R11 ;  /* 0x0000000120007824 */ /* 0x000fe200078e020b */
[----:B------:R-:W-:-:S04]  /*0f10*/  ISETP.GT.U32.AND P0, PT, R2, 0x727fffff, PT ;  /* 0x727fffff0200780c */ /* 0x000fc80003f04070 */
[----:B------:R-:W-:-:S05]  /*0f20*/  I2FP.F32.U32 R0, R0 ;  /* 0x0000000000007245 */ /* 0x000fca0000201000 */
[----:B------:R-:W-:-:S04]  /*0f30*/  FFMA R8, R0, R7, 7.314590599882819788e-10 ;  /* 0x30490fdb00087423 */ /* 0x000fc80000000007 */
[----:B0-----:R-:W-:Y:S05]  /*0f40*/  @!P0 BRA `(.L_x_26) ;  /* 0x0000000000108947 */ /* 0x001fea0003800000 */
[----:B------:R-:W-:Y:S02]  /*0f50*/  MOV R2, R10 ;  /* 0x0000000a00027202 */ /* 0x000fe40000000f00 */
[----:B------:R-:W-:-:S07]  /*0f60*/  MOV R0, 0xf80 ;  /* 0x00000f8000007802 */ /* 0x000fce0000000f00 */
[----:B-12---:R-:W-:Y:S05]  /*0f70*/  CALL.REL.NOINC `($__internal_2_$__cuda_sm20_sqrt_rn_f32_slowpath) ;  /* 0x00000084003c7944 */ /* 0x006fea0003c00000 */
[----:B------:R-:W-:Y:S05]  /*0f80*/  BRA `(.L_x_27) ;  /* 0x0000000000107947 */ /* 0x000fea0003800000 */
.L_x_26:
[----:B--2---:R-:W-:Y:S01]  /*0f90*/  FMUL.FTZ R15, R10, R3 ;  /* 0x000000030a0f7220 */ /* 0x004fe20000410000 */
[----:B------:R-:W-:-:S03]  /*0fa0*/  FMUL.FTZ R2, R3, 0.5 ;  /* 0x3f00000003027820 */ /* 0x000fc60000410000 */
[----:B------:R-:W-:-:S04]  /*0fb0*/  FFMA R0, -R15, R15, R10 ;  /* 0x0000000f0f007223 */ /* 0x000fc8000000010a */
[----:B------:R-:W-:-:S07]  /*0fc0*/  FFMA R15, R0, R2, R15 ;  /* 0x00000002000f7223 */ /* 0x000fce000000000f */
.L_x_27:
[----:B------:R-:W-:Y:S05]  /*0fd0*/  BSYNC.RECONVERGENT B4 ;  /* 0x0000000000047941 */ /* 0x000fea0003800200 */
.L_x_25:
[----:B------:R-:W-:Y:S01]  /*0fe0*/  FMUL.RZ R3, R8, 0.15915493667125701904 ;  /* 0x3e22f98308037820 */ /* 0x000fe2000040c000 */
[----:B------:R-:W-:Y:S01]  /*0ff0*/  IMAD.MOV.U32 R10, RZ, RZ, R28 ;  /* 0x000000ffff0a7224 */ /* 0x000fe200078e001c */
[----:B------:R-:W-:Y:S01]  /*1000*/  MOV R13, R26 ;  /* 0x0000001a000d7202 */ /* 0x000fe20000000f00 */
[----:B------:R-:W-:Y:S01]  /*1010*/  IMAD.MOV.U32 R9, RZ, RZ, R27 ;  /* 0x000000ffff097224 */ /* 0x000fe200078e001b */
[----:B------:R-:W0:Y:S01]  /*1020*/  MUFU.SIN R0, R3 ;  /* 0x0000000300007308 */ /* 0x000e220000000400 */
[----:B------:R-:W-:-:S07]  /*1030*/  IMAD.MOV.U32 R8, RZ, RZ, 0x1 ;  /* 0x00000001ff087424 */ /* 0x000fce00078e00ff */
[----:B------:R-:W2:Y:S01]  /*1040*/  MUFU.COS R2, R3 ;  /* 0x0000000300027308 */ /* 0x000ea20000000000 */
[-C--:B0-----:R-:W-:Y:S01]  /*1050*/  FMUL R0, R0, R15.reuse ;  /* 0x0000000f00007220 */ /* 0x081fe20000400000 */
[----:B--2---:R-:W-:-:S07]  /*1060*/  FMUL R7, R2, R15 ;  /* 0x0000000f02077220 */ /* 0x004fce0000400000 */
.L_x_24:
[----:B------:R-:W-:Y:S05]  /*1070*/  BSYNC.RECONVERGENT B1 ;  /* 0x0000000000017941 */ /* 0x000fea0003800200 */
.L_x_23:
[----:B------:R-:W2:Y:S01]  /*1080*/  MUFU.RCP64H R15, 100 ;  /* 0x40590000000f7908 */ /* 0x000ea20000001800 */
[----:B0-----:R-:W-:Y:S02]  /*1090*/  HFMA2 R3, -RZ, RZ, 2.173828125, 0 ;  /* 0x40590000ff037431 */ /* 0x001fe400000001ff */
[----:B------:R-:W-:Y:S01]  /*10a0*/  IMAD.MOV.U32 R2, RZ, RZ, 0x0 ;  /* 0x00000000ff027424 */ /* 0x000fe200078e00ff */
[----:B------:R-:W-:Y:S01]  /*10b0*/  BSSY.RECONVERGENT B4, `(.L_x_28) ;  /* 0x0000015000047945 */ /* 0x000fe20003800200 */
[----:B------:R-:W-:-:S06]  /*10c0*/  IMAD.MOV.U32 R14, RZ, RZ, 0x1 ;  /* 0x00000001ff0e7424 */ /* 0x000fcc00078e00ff */
[----:B--2---:R-:W-:-:S08]  /*10d0*/  DFMA R18, R14, -R2, 1 ;  /* 0x3ff000000e12742b */ /* 0x004fd00000000802 */
[----:B------:R-:W-:-:S08]  /*10e0*/  DFMA R18, R18, R18, R18 ;  /* 0x000000121212722b */ /* 0x000fd00000000012 */
[----:B------:R-:W-:Y:S01]  /*10f0*/  DFMA R14, R14, R18, R14 ;  /* 0x000000120e0e722b */ /* 0x000fe2000000000e */
[----:B------:R-:W-:-:S07]  /*1100*/  FMUL R18, R0, R5 ;  /* 0x0000000500127220 */ /* 0x000fce0000400000 */
        /* <DEDUP_REMOVED lines=10> */
[----:B------:R-:W-:Y:S01]  /*11b0*/  IMAD.MOV.U32 R15, RZ, RZ, R18 ;  /* 0x000000ffff0f7224 */ /* 0x000fe200078e0012 */
[----:B------:R-:W-:Y:S02]  /*11c0*/  MOV R14, R19 ;  /* 0x00000013000e7202 */ /* 0x000fe40000000f00 */
[----:B------:R-:W-:-:S07]  /*11d0*/  MOV R3, 0x11f0 ;  /* 0x000011f000037802 */ /* 0x000fce0000000f00 */
[----:B-1----:R-:W-:Y:S05]  /*11e0*/  CALL.REL.NOINC `($__internal_1_$__cuda_sm20_div_rn_f64_full) ;  /* 0x0000007c000c7944 */ /* 0x002fea0003c00000 */
[----:B------:R-:W-:-:S07]  /*11f0*/  IMAD.MOV.U32 R34, RZ, RZ, R0 ;  /* 0x000000ffff227224 */ /* 0x000fce00078e0000 */
.L_x_29:
[----:B------:R-:W-:Y:S05]  /*1200*/  BSYNC.RECONVERGENT B4 ;  /* 0x0000000000047941 */ /* 0x000fea0003800200 */
.L_x_28:
[----:B-1----:R-:W0:Y:S02]  /*1210*/  F2F.F64.F32 R2, R25 ;  /* 0x0000001900027310 */ /* 0x002e240000201800 */
[----:B0-----:R-:W-:-:S06]  /*1220*/  DADD R2, R2, R34 ;  /* 0x0000000002027229 */ /* 0x001fcc0000000022 */
[----:B------:R0:W1:Y:S01]  /*1230*/  F2F.F32.F64 R25, R2 ;  /* 0x0000000200197310 */ /* 0x0000620000301000 */
[----:B------:R-:W-:Y:S05]  /*1240*/  @P4 BRA `(.L_x_30) ;  /* 0xfffffff000984947 */ /* 0x000fea000383ffff */
[----:B------:R-:W-:Y:S05]  /*1250*/  BSYNC.RECONVERGENT B3 ;  /* 0x0000000000037941 */ /* 0x000fea0003800200 */
.L_x_15:
[----:B-1----:R1:W2:Y:S02]  /*1260*/  F2F.F64.F32 R26, R25 ;  /* 0x00000019001a7310 */ /* 0x0022a40000201800 */
.L_x_14:
[----:B------:R-:W-:Y:S05]  /*1270*/  BSYNC.RECONVERGENT B2 ;  /* 0x0000000000027941 */ /* 0x000fea0003800200 */
.L_x_13:
[----:B------:R-:W-:-:S04]  /*1280*/  LOP3.LUT R12, R12, 0x1, RZ, 0xc0, !PT ;  /* 0x000000010c0c7812 */ /* 0x000fc800078ec0ff */
[----:B------:R-:W-:-:S13]  /*1290*/  ISETP.NE.U32.AND P0, PT, R12, 0x1, PT ;  /* 0x000000010c00780c */ /* 0x000fda0003f05070 */
[----:B------:R-:W-:Y:S05]  /*12a0*/  @P0 BRA `(.L_x_12) ;  /* 0x0000000400ac0947 */ /* 0x000fea0003800000 */
[----:B------:R-:W-:Y:S01]  /*12b0*/  ISETP.NE.AND P0, PT, R8, 0x1, PT ;  /* 0x000000010800780c */ /* 0x000fe20003f05270 */
[----:B------:R-:W-:Y:S01]  /*12c0*/  BSSY.RECONVERGENT B1, `(.L_x_31) ;  /* 0x000004e000017945 */ /* 0x000fe20003800200 */
[----:B------:R-:W-:Y:S01]  /*12d0*/  IMAD.MOV.U32 R0, RZ, RZ, R7 ;  /* 0x000000ffff007224 */ /* 0x000fe200078e0007 */
[----:B------:R-:W-:-:S10]  /*12e0*/  MOV R8, RZ ;  /* 0x000000ff00087202 */ /* 0x000fd40000000f00 */
[----:B------:R-:W-:Y:S05]  /*12f0*/  @!P0 BRA `(.L_x_32) ;  /* 0x0000000400288947 */ /* 0x000fea0003800000 */
[----:B------:R-:W-:Y:S01]  /*1300*/  SHF.R.U32.HI R0, RZ, 0x2, R13 ;  /* 0x00000002ff007819 */ /* 0x000fe2000001160d */
[----:B0-----:R-:W-:Y:S01]  /*1310*/  IMAD.SHL.U32 R2, R11, 0x10, RZ ;  /* 0x000000100b027824 */ /* 0x001fe200078e00ff */
[----:B------:R-:W-:Y:S01]  /*1320*/  MOV R8, 0x3e055027 ;  /* 0x3e05502700087802 */ /* 0x000fe20000000f00 */
[----:B------:R-:W-:Y:S01]  /*1330*/  BSSY.RECONVERGENT B2, `(.L_x_33) ;  /* 0x000003a000027945 */ /* 0x000fe20003800200 */
[----:B------:R-:W-:Y:S01]  /*1340*/  LOP3.LUT R0, R0, R13, RZ, 0x3c, !PT ;  /* 0x0000000d00007212 */ /* 0x000fe200078e3cff */
[----:B------:R-:W-:-:S04]  /*1350*/  IMAD.MOV.U32 R13, RZ, RZ, 0x7f800000 ;  /* 0x7f800000ff0d7424 */ /* 0x000fc800078e00ff */
[----:B------:R-:W-:-:S05]  /*1360*/  IMAD.SHL.U32 R3, R0, 0x2, RZ ;  /* 0x0000000200037824 */ /* 0x000fca00078e00ff */
[----:B------:R-:W-:-:S04]  /*1370*/  LOP3.LUT R3, R11, R2, R3, 0x96, !PT ;  /* 0x000000020b037212 */ /* 0x000fc800078e9603 */
[----:B------:R-:W-:Y:S01]  /*1380*/  LOP3.LUT R19, R3, R0, RZ, 0x3c, !PT ;  /* 0x0000000003137212 */ /* 0x000fe200078e3cff */
[----:B------:R-:W-:-:S03]  /*1390*/  HFMA2 R3, -RZ, RZ, 0.1171875, 0 ;  /* 0x2f800000ff037431 */ /* 0x000fc600000001ff */
[C---:B------:R-:W-:Y:S01]  /*13a0*/  IADD3 R0, PT, PT, R32.reuse, 0x587c5, R19 ;  /* 0x000587c520007810 */ /* 0x040fe20007ffe013 */
[----:B------:R-:W-:-:S03]  /*13b0*/  VIADD R32, R32, 0xb0f8a ;  /* 0x000b0f8a20207836 */ /* 0x000fc60000000000 */
[----:B------:R-:W-:-:S05]  /*13c0*/  I2FP.F32.U32 R0, R0 ;  /* 0x0000000000007245 */ /* 0x000fca0000201000 */
[----:B------:R-:W-:-:S05]  /*13d0*/  FFMA R0, R0, R3, 1.1641532182693481445e-10 ;  /* 0x2f00000000007423 */ /* 0x000fca0000000003 */
[----:B------:R-:W-:-:S13]  /*13e0*/  FSETP.GEU.AND P0, PT, R0, 1.175494350822287508e-38, PT ;  /* 0x008000000000780b */ /* 0x000fda0003f0e000 */
[----:B------:R-:W-:-:S04]  /*13f0*/  @!P0 FMUL R0, R0, 8388608 ;  /* 0x4b00000000008820 */ /* 0x000fc80000400000 */
[----:B------:R-:W-:-:S05]  /*1400*/  VIADD R2, R0, 0xc0d55555 ;  /* 0xc0d5555500027836 */ /* 0x000fca0000000000 */
        /* <DEDUP_REMOVED lines=15> */
[----:B------:R-:W-:Y:S02]  /*1500*/  FFMA R2, R3, 1.1920928955078125e-07, R2 ;  /* 0x3400000003027823 */ /* 0x000fe40000000002 */
[----:B------:R-:W-:Y:S01]  /*1510*/  FFMA R7, R7, R8, R7 ;  /* 0x0000000807077223 */ /* 0x000fe20000000007 */
[----:B------:R-:W-:-:S03]  /*1520*/  SHF.R.U32.HI R8, RZ, 0x2, R9 ;  /* 0x00000002ff087819 */ /* 0x000fc60000011609 */
[----:B------:R-:W-:Y:S01]  /*1530*/  FFMA R7, R2, 0.69314718246459960938, R7 ;  /* 0x3f31721802077823 */ /* 0x000fe20000000007 */
[----:B------:R-:W-:Y:S02]  /*1540*/  LOP3.LUT R3, R8, R9, RZ, 0x3c, !PT ;  /* 0x0000000908037212 */ /* 0x000fe400078e3cff */
[----:B------:R-:W-:Y:S01]  /*1550*/  SHF.L.U32 R2, R19, 0x4, RZ ;  /* 0x0000000413027819 */ /* 0x000fe200000006ff */
[C---:B------:R-:W-:Y:S01]  /*1560*/  @P0 FFMA R7, R0.reuse, R13, +INF ;  /* 0x7f80000000070423 */ /* 0x040fe2000000000d */
[----:B------:R-:W-:Y:S01]  /*1570*/  FSETP.NEU.AND P0, PT, R0, RZ, PT ;  /* 0x000000ff0000720b */ /* 0x000fe20003f0d000 */
[----:B------:R-:W-:Y:S02]  /*1580*/  IMAD.SHL.U32 R8, R3, 0x2, RZ ;  /* 0x0000000203087824 */ /* 0x000fe400078e00ff */
[----:B------:R-:W-:-:S03]  /*1590*/  FMUL R7, R7, -2 ;  /* 0xc000000007077820 */ /* 0x000fc60000400000 */
[----:B------:R-:W-:Y:S02]  /*15a0*/  LOP3.LUT R2, R3, R8, R2, 0x96, !PT ;  /* 0x0000000803027212 */ /* 0x000fe400078e9602 */
[----:B------:R-:W-:Y:S01]  /*15b0*/  FSEL R8, R7, +INF , P0 ;  /* 0x7f80000007087808 */ /* 0x000fe20000000000 */
[----:B------:R-:W-:Y:S01]  /*15c0*/  IMAD.MOV.U32 R7, RZ, RZ, 0x30c90fdb ;  /* 0x30c90fdbff077424 */ /* 0x000fe200078e00ff */
[----:B------:R-:W-:Y:S02]  /*15d0*/  LOP3.LUT R21, R2, R19, RZ, 0x3c, !PT ;  /* 0x0000001302157212 */ /* 0x000fe400078e3cff */
[----:B------:R0:W3:Y:S01]  /*15e0*/  MUFU.RSQ R3, R8 ;  /* 0x0000000800037308 */ /* 0x0000e20000001400 */
[----:B------:R-:W-:Y:S01]  /*15f0*/  VIADD R2, R8, 0xf3000000 ;  /* 0xf300000008027836 */ /* 0x000fe20000000000 */
[----:B------:R-:W-:-:S04]  /*1600*/  IADD3 R0, PT, PT, R32, R21, RZ ;  /* 0x0000001520007210 */ /* 0x000fc80007ffe0ff */
[----:B------:R-:W-:Y:S02]  /*1610*/  ISETP.GT.U32.AND P0, PT, R2, 0x727fffff, PT ;  /* 0x727fffff0200780c */ /* 0x000fe40003f04070 */
[----:B------:R-:W-:-:S05]  /*1620*/  I2FP.F32.U32 R0, R0 ;  /* 0x0000000000007245 */ /* 0x000fca0000201000 */
[----:B------:R-:W-:-:S06]  /*1630*/  FFMA R12, R0, R7, 7.314590599882819788e-10 ;  /* 0x30490fdb000c7423 */ /* 0x000fcc0000000007 */
[----:B0--3--:R-:W-:Y:S05]  /*1640*/  @!P0 BRA `(.L_x_34) ;  /* 0x0000000000108947 */ /* 0x009fea0003800000 */
[----:B------:R-:W-:Y:S01]  /*1650*/  IMAD.MOV.U32 R2, RZ, RZ, R8 ;  /* 0x000000ffff027224 */ /* 0x000fe200078e0008 */
[----:B------:R-:W-:-:S07]  /*1660*/  MOV R0, 0x1680 ;  /* 0x0000168000007802 */ /* 0x000fce0000000f00 */
[----:B-12--5:R-:W-:Y:S05]  /*1670*/  CALL.REL.NOINC `($__internal_2_$__cuda_sm20_sqrt_rn_f32_slowpath) ;  /* 0x0000007c007c7944 */ /* 0x026fea0003c00000 */
[----:B------:R-:W-:Y:S05]  /*1680*/  BRA `(.L_x_35) ;  /* 0x0000000000107947 */ /* 0x000fea0003800000 */
.L_x_34:
[----:B------:R-:W-:Y:S01]  /*1690*/  FMUL.FTZ R15, R8, R3 ;  /* 0x00000003080f7220 */ /* 0x000fe20000410000 */
[----:B------:R-:W-:-:S03]  /*16a0*/  FMUL.FTZ R2, R3, 0.5 ;  /* 0x3f00000003027820 */ /* 0x000fc60000410000 */
[----:B------:R-:W-:-:S04]  /*16b0*/  FFMA R0, -R15, R15, R8 ;  /* 0x0000000f0f007223 */ /* 0x000fc80000000108 */
[----:B------:R-:W-:-:S07]  /*16c0*/  FFMA R15, R0, R2, R15 ;  /* 0x00000002000f7223 */ /* 0x000fce000000000f */
.L_x_35:
[----:B------:R-:W-:Y:S05]  /*16d0*/  BSYNC.RECONVERGENT B2 ;  /* 0x0000000000027941 */ /* 0x000fea0003800200 */
.L_x_33:
[----:B------:R-:W-:Y:S01]  /*16e0*/  FMUL.RZ R12, R12, 0.15915493667125701904 ;  /* 0x3e22f9830c0c7820 */ /* 0x000fe2000040c000 */
[----:B------:R-:W-:Y:S01]  /*16f0*/  MOV R3, R11 ;  /* 0x0000000b00037202 */ /* 0x000fe20000000f00 */
[----:B------:R-:W-:Y:S02]  /*1700*/  HFMA2 R8, -RZ, RZ, 0, 5.9604644775390625e-08 ;  /* 0x00000001ff087431 */ /* 0x000fe400000001ff */
[----:B------:R-:W-:Y:S01]  /*1710*/  IMAD.MOV.U32 R9, RZ, RZ, R24 ;  /* 0x000000ffff097224 */ /* 0x000fe200078e0018 */
[----:B------:R-:W0:Y:S01]  /*1720*/  MUFU.SIN R0, R12 ;  /* 0x0000000c00007308 */ /* 0x000e220000000400 */
[----:B------:R-:W-:Y:S01]  /*1730*/  IMAD.MOV.U32 R13, RZ, RZ, R10 ;  /* 0x000000ffff0d7224 */ /* 0x000fe200078e000a */
[----:B------:R-:W-:Y:S01]  /*1740*/  MOV R10, R3 ;  /* 0x00000003000a7202 */ /* 0x000fe20000000f00 */
[----:B------:R-:W-:Y:S02]  /*1750*/  IMAD.MOV.U32 R11, RZ, RZ, R21 ;  /* 0x000000ffff0b7224 */ /* 0x000fe400078e0015 */
[----:B------:R-:W-:-:S03]  /*1760*/  IMAD.MOV.U32 R24, RZ, RZ, R19 ;  /* 0x000000ffff187224 */ /* 0x000fc600078e0013 */
[----:B------:R-:W3:Y:S01]  /*1770*/  MUFU.COS R2, R12 ;  /* 0x0000000c00027308 */ /* 0x000ee20000000000 */
[-C--:B0-----:R-:W-:Y:S01]  /*1780*/  FMUL R0, R0, R15.reuse ;  /* 0x0000000f00007220 */ /* 0x081fe20000400000 */
[----:B---3--:R-:W-:-:S07]  /*1790*/  FMUL R7, R2, R15 ;  /* 0x0000000f02077220 */ /* 0x008fce0000400000 */
.L_x_32:
[----:B------:R-:W-:Y:S05]  /*17a0*/  BSYNC.RECONVERGENT B1 ;  /* 0x0000000000017941 */ /* 0x000fea0003800200 */
.L_x_31:
[----:B------:R-:W3:Y:S01]  /*17b0*/  MUFU.RCP64H R15, 100 ;  /* 0x40590000000f7908 */ /* 0x000ee20000001800 */
[----:B------:R-:W-:Y:S02]  /*17c0*/  HFMA2 R14, -RZ, RZ, 0, 5.9604644775390625e-08 ;  /* 0x00000001ff0e7431 */ /* 0x000fe400000001ff */
[----:B0-----:R-:W-:Y:S02]  /*17d0*/  IMAD.MOV.U32 R2, RZ, RZ, 0x0 ;  /* 0x00000000ff027424 */ /* 0x001fe400078e00ff */
[----:B-----5:R-:W-:Y:S01]  /*17e0*/  FMUL R0, R0, R5 ;  /* 0x0000000500007220 */ /* 0x020fe20000400000 */
[----:B------:R-:W-:Y:S01]  /*17f0*/  IMAD.MOV.U32 R3, RZ, RZ, 0x40590000 ;  /* 0x40590000ff037424 */ /* 0x000fe200078e00ff */
[----:B------:R-:W-:Y:S05]  /*1800*/  BSSY.RECONVERGENT B2, `(.L_x_36) ;  /* 0x0000013000027945 */ /* 0x000fea0003800200 */
[----:B---3--:R-:W-:-:S08]  /*1810*/  DFMA R18, R14, -R2, 1 ;  /* 0x3ff000000e12742b */ /* 0x008fd00000000802 */
[----:B------:R-:W-:-:S08]  /*1820*/  DFMA R18, R18, R18, R18 ;  /* 0x000000121212722b */ /* 0x000fd00000000012 */
[----:B------:R-:W-:-:S08]  /*1830*/  DFMA R14, R14, R18, R14 ;  /* 0x000000120e0e722b */ /* 0x000fd0000000000e */
        /* <DEDUP_REMOVED lines=11> */
[----:B------:R-:W-:Y:S01]  /*18f0*/  MOV R3, 0x1920 ;  /* 0x0000192000037802 */ /* 0x000fe20000000f00 */
[----:B------:R-:W-:-:S07]  /*1900*/  IMAD.MOV.U32 R15, RZ, RZ, R2 ;  /* 0x000000ffff0f7224 */ /* 0x000fce00078e0002 */
[----:B-12---:R-:W-:Y:S05]  /*1910*/  CALL.REL.NOINC `($__internal_1_$__cuda_sm20_div_rn_f64_full) ;  /* 0x0000007400407944 */ /* 0x006fea0003c00000 */
[----:B------:R-:W-:-:S07]  /*1920*/  MOV R34, R0 ;  /* 0x0000000000227202 */ /* 0x000fce0000000f00 */
.L_x_37:
[----:B------:R-:W-:Y:S05]  /*1930*/  BSYNC.RECONVERGENT B2 ;  /* 0x0000000000027941 */ /* 0x000fea0003800200 */
.L_x_36:
[----:B--2---:R-:W-:-:S06]  /*1940*/  DADD R26, R34, R26 ;  /* 0x00000000221a7229 */ /* 0x004fcc000000001a */
[----:B-1----:R3:W4:Y:S05]  /*1950*/  F2F.F32.F64 R25, R26 ;  /* 0x0000001a00197310 */ /* 0x00272a0000301000 */
.L_x_12:
[----:B------:R-:W-:Y:S05]  /*1960*/  BSYNC.RECONVERGENT B0 ;  /* 0x0000000000007941 */ /* 0x000fea0003800200 */
.L_x_11:
[----:B------:R-:W-:Y:S01]  /*1970*/  SHF.R.U32.HI R0, RZ, 0x2, R13 ;  /* 0x00000002ff007819 */ /* 0x000fe2000001160d */
[----:B0-----:R-:W-:Y:S01]  /*1980*/  IMAD.SHL.U32 R3, R11, 0x10, RZ ;  /* 0x000000100b037824 */ /* 0x001fe200078e00ff */
[----:B------:R-:W-:Y:S01]  /*1990*/  IADD3 R32, PT, PT, R32, 0x587c5, RZ ;  /* 0x000587c520207810 */ /* 0x000fe20007ffe0ff */
[----:B------:R-:W-:Y:S01]  /*19a0*/  UMOV UR8, 0x3d4ccccd ;  /* 0x3d4ccccd00087882 */ /* 0x000fe20000000000 */
[----:B------:R-:W-:Y:S01]  /*19b0*/  LOP3.LUT R0, R0, R13, RZ, 0x3c, !PT ;  /* 0x0000000d00007212 */ /* 0x000fe200078e3cff */
[----:B------:R-:W-:Y:S01]  /*19c0*/  IMAD.U32 R14, RZ, RZ, UR8 ;  /* 0x00000008ff0e7e24 */ /* 0x000fe2000f8e00ff */
[----:B------:R-:W-:Y:S01]  /*19d0*/  MOV R13, 0x2f800000 ;  /* 0x2f800000000d7802 */ /* 0x000fe20000000f00 */
[----:B------:R-:W-:Y:S02]  /*19e0*/  BSSY.RECONVERGENT B0, `(.L_x_38) ;  /* 0x0000013000007945 */ /* 0x000fe40003800200 */
[----:B------:R-:W-:-:S05]  /*19f0*/  IMAD.SHL.U32 R2, R0, 0x2, RZ ;  /* 0x0000000200027824 */ /* 0x000fca00078e00ff */
[----:B------:R-:W-:-:S04]  /*1a00*/  LOP3.LUT R3, R11, R3, R2, 0x96, !PT ;  /* 0x000000030b037212 */ /* 0x000fc800078e9602 */
[----:B------:R-:W-:-:S05]  /*1a10*/  LOP3.LUT R12, R3, R0, RZ, 0x3c, !PT ;  /* 0x00000000030c7212 */ /* 0x000fca00078e3cff */
[----:B------:R-:W-:-:S05]  /*1a20*/  IMAD.IADD R0, R12, 0x1, R32 ;  /* 0x000000010c007824 */ /* 0x000fca00078e0220 */
[----:B------:R-:W-:-:S05]  /*1a30*/  I2FP.F32.U32 R0, R0 ;  /* 0x0000000000007245 */ /* 0x000fca0000201000 */
[----:B------:R-:W-:-:S04]  /*1a40*/  FFMA R13, R0, R13, 1.1641532182693481445e-10 ;  /* 0x2f000000000d7423 */ /* 0x000fc8000000000d */
[----:B------:R-:W0:Y:S08]  /*1a50*/  MUFU.RCP R0, R13 ;  /* 0x0000000d00007308 */ /* 0x000e300000001000 */
[----:B------:R-:W1:Y:S01]  /*1a60*/  FCHK P0, R14, R13 ;  /* 0x0000000d0e007302 */ /* 0x000e620000000000 */
[----:B0-----:R-:W-:-:S04]  /*1a70*/  FFMA R3, -R13, R0, 1 ;  /* 0x3f8000000d037423 */ /* 0x001fc80000000100 */
[----:B------:R-:W-:-:S04]  /*1a80*/  FFMA R0, R0, R3, R0 ;  /* 0x0000000300007223 */ /* 0x000fc80000000000 */
[----:B------:R-:W-:-:S04]  /*1a90*/  FFMA R3, R0, 0.050000000745058059692, RZ ;  /* 0x3d4ccccd00037823 */ /* 0x000fc800000000ff */
[----:B------:R-:W-:-:S04]  /*1aa0*/  FFMA R2, -R13, R3, 0.050000000745058059692 ;  /* 0x3d4ccccd0d027423 */ /* 0x000fc80000000103 */
[----:B------:R-:W-:Y:S01]  /*1ab0*/  FFMA R0, R0, R2, R3 ;  /* 0x0000000200007223 */ /* 0x000fe20000000003 */
[----:B-1----:R-:W-:Y:S06]  /*1ac0*/  @!P0 BRA `(.L_x_39) ;  /* 0x0000000000108947 */ /* 0x002fec0003800000 */
[----:B------:R-:W-:Y:S01]  /*1ad0*/  MOV R3, R13 ;  /* 0x0000000d00037202 */ /* 0x000fe20000000f00 */
[----:B------:R-:W-:Y:S01]  /*1ae0*/  IMAD.MOV.U32 R0, RZ, RZ, 0x3d4ccccd ;  /* 0x3d4ccccdff007424 */ /* 0x000fe200078e00ff */
[----:B------:R-:W-:-:S07]  /*1af0*/  MOV R2, 0x1b10 ;  /* 0x00001b1000027802 */ /* 0x000fce0000000f00 */
[----:B--2345:R-:W-:Y:S05]  /*1b00*/  CALL.REL.NOINC `($__internal_3_$__cuda_sm3x_div_rn_noftz_f32_slowpath) ;  /* 0x0000007800b07944 */ /* 0x03cfea0003c00000 */
.L_x_39:
[----:B------:R-:W-:Y:S05]  /*1b10*/  BSYNC.RECONVERGENT B0 ;  /* 0x0000000000007941 */ /* 0x000fea0003800200 */
.L_x_38:
[----:B------:R-:W-:Y:S01]  /*1b20*/  FADD.RZ R0, R0, 0.5 ;  /* 0x3f00000000007421 */ /* 0x000fe2000000c000 */
[----:B------:R-:W-:Y:S03]  /*1b30*/  BSSY.RECONVERGENT B0, `(.L_x_40) ;  /* 0x0000156000007945 */ /* 0x000fe60003800200 */
[----:B--23--:R-:W0:Y:S02]  /*1b40*/  F2I.TRUNC.NTZ R26, R0 ;  /* 0x00000000001a7305 */ /* 0x00ce24000020f100 */
[----:B0-----:R-:W-:-:S13]  /*1b50*/  ISETP.GE.AND P0, PT, R26, 0x1, PT ;  /* 0x000000011a00780c */ /* 0x001fda0003f06270 */
[----:B------:R-:W-:Y:S05]  /*1b60*/  @!P0 BRA `(.L_x_41) ;  /* 0x0000001400488947 */ /* 0x000fea0003800000 */
[----:B------:R-:W-:Y:S01]  /*1b70*/  ISETP.NE.AND P0, PT, R26, 0x1, PT ;  /* 0x000000011a00780c */ /* 0x000fe20003f05270 */
[----:B------:R-:W-:-:S12]  /*1b80*/  BSSY.RECONVERGENT B2, `(.L_x_42) ;  /* 0x00000e0000027945 */ /* 0x000fd80003800200 */
[----:B------:R-:W-:Y:S05]  /*1b90*/  @!P0 BRA `(.L_x_43) ;  /* 0x0000000c00788947 */ /* 0x000fea0003800000 */
[----:B------:R-:W-:Y:S01]  /*1ba0*/  HFMA2 R30, -RZ, RZ, 0, 0 ;  /* 0x00000000ff1e7431 */ /* 0x000fe200000001ff */
[----:B------:R-:W-:-:S07]  /*1bb0*/  LOP3.LUT R13, R26, 0x7ffffffe, RZ, 0xc0, !PT ;  /* 0x7ffffffe1a0d7812 */ /* 0x000fce00078ec0ff */
.L_x_58:
[----:B------:R-:W-:Y:S01]  /*1bc0*/  ISETP.NE.AND P0, PT, R8, 0x1, PT ;  /* 0x000000010800780c */ /* 0x000fe20003f05270 */
[----:B------:R-:W-:Y:S01]  /*1bd0*/  VIADD R30, R30, 0x2 ;  /* 0x000000021e1e7836 */ /* 0x000fe20000000000 */
[----:B------:R-:W-:Y:S01]  /*1be0*/  BSSY.RECONVERGENT B1, `(.L_x_44) ;  /* 0x0000050000017945 */ /* 0x000fe20003800200 */
[----:B------:R-:W-:Y:S01]  /*1bf0*/  MOV R29, R12 ;  /* 0x0000000c001d7202 */ /* 0x000fe20000000f00 */
[----:B------:R-:W-:Y:S01]  /*1c00*/  IMAD.MOV.U32 R28, RZ, RZ, R11 ;  /* 0x000000ffff1c7224 */ /* 0x000fe200078e000b */
[----:B------:R-:W-:Y:S01]  /*1c10*/  MOV R27, R24 ;  /* 0x00000018001b7202 */ /* 0x000fe20000000f00 */
[----:B------:R-:W-:Y:S01]  /*1c20*/  IMAD.MOV.U32 R0, RZ, RZ, R7 ;  /* 0x000000ffff007224 */ /* 0x000fe200078e0007 */
[----:B------:R-:W-:-:S06]  /*1c30*/  ISETP.NE.AND P4, PT, R30, R13, PT ;  /* 0x0000000d1e00720c */ /* 0x000fcc0003f85270 */
[----:B01----:R-:W-:Y:S07]  /*1c40*/  @!P0 BRA `(.L_x_45) ;  /* 0x0000000400248947 */ /* 0x003fee0003800000 */
[----:B------:R-:W-:Y:S01]  /*1c50*/  SHF.R.U32.HI R0, RZ, 0x2, R9 ;  /* 0x00000002ff007819 */ /* 0x000fe20000011609 */
[----:B------:R-:W-:Y:S01]  /*1c60*/  IMAD.MOV.U32 R14, RZ, RZ, 0x3e055027 ;  /* 0x3e055027ff0e7424 */ /* 0x000fe200078e00ff */
[----:B------:R-:W-:Y:S01]  /*1c70*/  SHF.L.U32 R3, R12, 0x4, RZ ;  /* 0x000000040c037819 */ /* 0x000fe200000006ff */
[----:B------:R-:W-:Y:S01]  /*1c80*/  BSSY.RECONVERGENT B3, `(.L_x_46) ;  /* 0x000003a000037945 */ /* 0x000fe20003800200 */
[----:B------:R-:W-:Y:S02]  /*1c90*/  LOP3.LUT R0, R0, R9, RZ, 0x3c, !PT ;  /* 0x0000000900007212 */ /* 0x000fe400078e3cff */
[----:B------:R-:W-:-:S03]  /*1ca0*/  MOV R15, 0x7f800000 ;  /* 0x7f800000000f7802 */ /* 0x000fc60000000f00 */
[----:B------:R-:W-:-:S05]  /*1cb0*/  IMAD.SHL.U32 R2, R0, 0x2, RZ ;  /* 0x0000000200027824 */ /* 0x000fca00078e00ff */
[----:B------:R-:W-:-:S04]  /*1cc0*/  LOP3.LUT R3, R12, R3, R2, 0x96, !PT ;  /* 0x000000030c037212 */ /* 0x000fc800078e9602 */
[----:B------:R-:W-:Y:S02]  /*1cd0*/  LOP3.LUT R28, R3, R0, RZ, 0x3c, !PT ;  /* 0x00000000031c7212 */ /* 0x000fe400078e3cff */
[----:B------:R-:W-:Y:S02]  /*1ce0*/  MOV R3, 0x2f800000 ;  /* 0x2f80000000037802 */ /* 0x000fe40000000f00 */
        /* <DEDUP_REMOVED lines=24> */
[----:B------:R-:W-:-:S03]  /*1e70*/  FFMA R7, R7, R14, R7 ;  /* 0x0000000e07077223 */ /* 0x000fc60000000007 */
[----:B------:R-:W-:Y:S01]  /*1e80*/  LOP3.LUT R3, R3, R10, RZ, 0x3c, !PT ;  /* 0x0000000a03037212 */ /* 0x000fe200078e3cff */
[----:B------:R-:W-:Y:S01]  /*1e90*/  FFMA R9, R2, 0.69314718246459960938, R7 ;  /* 0x3f31721802097823 */ /* 0x000fe20000000007 */
[----:B------:R-:W-:-:S03]  /*1ea0*/  SHF.L.U32 R2, R28, 0x4, RZ ;  /* 0x000000041c027819 */ /* 0x000fc600000006ff */
[C---:B------:R-:W-:Y:S01]  /*1eb0*/  @P0 FFMA R9, R0.reuse, R15, +INF ;  /* 0x7f80000000090423 */ /* 0x040fe2000000000f */
[----:B------:R-:W-:Y:S01]  /*1ec0*/  FSETP.NEU.AND P0, PT, R0, RZ, PT ;  /* 0x000000ff0000720b */ /* 0x000fe20003f0d000 */
[----:B------:R-:W-:Y:S02]  /*1ed0*/  IMAD.SHL.U32 R7, R3, 0x2, RZ ;  /* 0x0000000203077824 */ /* 0x000fe400078e00ff */
[----:B------:R-:W-:-:S03]  /*1ee0*/  FMUL R9, R9, -2 ;  /* 0xc000000009097820 */ /* 0x000fc60000400000 */
[----:B------:R-:W-:Y:S02]  /*1ef0*/  LOP3.LUT R7, R3, R7, R2, 0x96, !PT ;  /* 0x0000000703077212 */ /* 0x000fe400078e9602 */
[----:B------:R-:W-:Y:S01]  /*1f00*/  FSEL R10, R9, +INF , P0 ;  /* 0x7f800000090a7808 */ /* 0x000fe20000000000 */
[----:B------:R-:W-:Y:S01]  /*1f10*/  HFMA2 R9, -RZ, RZ, 0.1495361328125, 0.0004794597625732421875 ;  /* 0x30c90fdbff097431 */ /* 0x000fe200000001ff */
[----:B------:R-:W-:Y:S02]  /*1f20*/  LOP3.LUT R29, R7, R28, RZ, 0x3c, !PT ;  /* 0x0000001c071d7212 */ /* 0x000fe400078e3cff */
[----:B------:R-:W-:Y:S01]  /*1f30*/  IADD3 R2, PT, PT, R10, -0xd000000, RZ ;  /* 0xf30000000a027810 */ /* 0x000fe20007ffe0ff */
[----:B------:R0:W1:Y:S02]  /*1f40*/  MUFU.RSQ R3, R10 ;  /* 0x0000000a00037308 */ /* 0x0000640000001400 */
[----:B------:R-:W-:Y:S01]  /*1f50*/  IMAD.IADD R0, R29, 0x1, R32 ;  /* 0x000000011d007824 */ /* 0x000fe200078e0220 */
[----:B------:R-:W-:-:S04]  /*1f60*/  ISETP.GT.U32.AND P0, PT, R2, 0x727fffff, PT ;  /* 0x727fffff0200780c */ /* 0x000fc80003f04070 */
[----:B------:R-:W-:-:S05]  /*1f70*/  I2FP.F32.U32 R0, R0 ;  /* 0x0000000000007245 */ /* 0x000fca0000201000 */
[----:B------:R-:W-:-:S04]  /*1f80*/  FFMA R9, R0, R9, 7.314590599882819788e-10 ;  /* 0x30490fdb00097423 */ /* 0x000fc80000000009 */
[----:B0-----:R-:W-:Y:S05]  /*1f90*/  @!P0 BRA `(.L_x_47) ;  /* 0x0000000000108947 */ /* 0x001fea0003800000 */
[----:B------:R-:W-:Y:S01]  /*1fa0*/  IMAD.MOV.U32 R2, RZ, RZ, R10 ;  /* 0x000000ffff027224 */ /* 0x000fe200078e000a */
[----:B------:R-:W-:-:S07]  /*1fb0*/  MOV R0, 0x1fd0 ;  /* 0x00001fd000007802 */ /* 0x000fce0000000f00 */
[----:B-1--45:R-:W-:Y:S05]  /*1fc0*/  CALL.REL.NOINC `($__internal_2_$__cuda_sm20_sqrt_rn_f32_slowpath) ;  /* 0x0000007400287944 */ /* 0x032fea0003c00000 */
[----:B------:R-:W-:Y:S05]  /*1fd0*/  BRA `(.L_x_48) ;  /* 0x0000000000107947 */ /* 0x000fea0003800000 */
.L_x_47:
[----:B-1----:R-:W-:Y:S01]  /*1fe0*/  FMUL.FTZ R15, R10, R3 ;  /* 0x000000030a0f7220 */ /* 0x002fe20000410000 */
[----:B------:R-:W-:-:S03]  /*1ff0*/  FMUL.FTZ R2, R3, 0.5 ;  /* 0x3f00000003027820 */ /* 0x000fc60000410000 */
[----:B------:R-:W-:-:S04]  /*2000*/  FFMA R0, -R15, R15, R10 ;  /* 0x0000000f0f007223 */ /* 0x000fc8000000010a */
[----:B------:R-:W-:-:S07]  /*2010*/  FFMA R15, R0, R2, R15 ;  /* 0x00000002000f7223 */ /* 0x000fce000000000f */
.L_x_48:
[----:B------:R-:W-:Y:S05]  /*2020*/  BSYNC.RECONVERGENT B3 ;  /* 0x0000000000037941 */ /* 0x000fea0003800200 */
.L_x_46:
[----:B------:R-:W-:Y:S01]  /*2030*/  FMUL.RZ R3, R9, 0.15915493667125701904 ;  /* 0x3e22f98309037820 */ /* 0x000fe2000040c000 */
[----:B------:R-:W-:Y:S01]  /*2040*/  IMAD.MOV.U32 R9, RZ, RZ, R24 ;  /* 0x000000ffff097224 */ /* 0x000fe200078e0018 */
[----:B------:R-:W-:Y:S01]  /*2050*/  MOV R10, R11 ;  /* 0x0000000b000a7202 */ /* 0x000fe20000000f00 */
[----:B------:R-:W-:Y:S01]  /*2060*/  IMAD.MOV.U32 R24, RZ, RZ, R12 ;  /* 0x000000ffff187224 */ /* 0x000fe200078e000c */
[----:B------:R-:W0:Y:S01]  /*2070*/  MUFU.SIN R0, R3 ;  /* 0x0000000300007308 */ /* 0x000e220000000400 */
[----:B------:R-:W-:Y:S01]  /*2080*/  MOV R27, R12 ;  /* 0x0000000c001b7202 */ /* 0x000fe20000000f00 */
[----:B------:R-:W-:Y:S01]  /*2090*/  IMAD.MOV.U32 R11, RZ, RZ, R28 ;  /* 0x000000ffff0b7224 */ /* 0x000fe200078e001c */
[----:B------:R-:W-:-:S05]  /*20a0*/  MOV R12, R29 ;  /* 0x0000001d000c7202 */ /* 0x000fca0000000f00 */
[----:B------:R-:W1:Y:S01]  /*20b0*/  MUFU.COS R2, R3 ;  /* 0x0000000300027308 */ /* 0x000e620000000000 */
[-C--:B0-----:R-:W-:Y:S01]  /*20c0*/  FMUL R0, R0, R15.reuse ;  /* 0x0000000f00007220 */ /* 0x081fe20000400000 */
[----:B-1----:R-:W-:-:S07]  /*20d0*/  FMUL R7, R2, R15 ;  /* 0x0000000f02077220 */ /* 0x002fce0000400000 */
.L_x_45:
[----:B------:R-:W-:Y:S05]  /*20e0*/  BSYNC.RECONVERGENT B1 ;  /* 0x0000000000017941 */ /* 0x000fea0003800200 */
.L_x_44:
[----:B------:R-:W0:Y:S01]  /*20f0*/  MUFU.RCP64H R3, 100 ;  /* 0x4059000000037908 */ /* 0x000e220000001800 */
[----:B------:R-:W-:Y:S02]  /*2100*/  HFMA2 R14, -RZ, RZ, 0, 0 ;  /* 0x00000000ff0e7431 */ /* 0x000fe400000001ff */
[----:B------:R-:W-:Y:S01]  /*2110*/  IMAD.MOV.U32 R15, RZ, RZ, 0x40590000 ;  /* 0x40590000ff0f7424 */ /* 0x000fe200078e00ff */
[----:B------:R-:W-:Y:S01]  /*2120*/  MOV R2, 0x1 ;  /* 0x0000000100027802 */ /* 0x000fe20000000f00 */
[----:B------:R-:W-:Y:S01]  /*2130*/  FADD R0, R0, R0 ;  /* 0x0000000000007221 */ /* 0x000fe20000000000 */
[----:B------:R-:W-:Y:S01]  /*2140*/  BSSY.RECONVERGENT B3, `(.L_x_49) ;  /* 0x0000016000037945 */ /* 0x000fe20003800200 */
[----:B------:R-:W-:Y:S02]  /*2150*/  ISETP.NE.AND P3, PT, R8, 0x1, PT ;  /* 0x000000010800780c */ /* 0x000fe40003f65270 */
[----:B-----5:R-:W-:Y:S01]  /*2160*/  FMUL R0, R0, R5 ;  /* 0x0000000500007220 */ /* 0x020fe20000400000 */
[----:B0-----:R-:W-:-:S08]  /*2170*/  DFMA R18, R2, -R14, 1 ;  /* 0x3ff000000212742b */ /* 0x001fd0000000080e */
[----:B------:R-:W-:-:S08]  /*2180*/  DFMA R18, R18, R18, R18 ;  /* 0x000000121212722b */ /* 0x000fd00000000012 */
[----:B------:R-:W-:Y:S01]  /*2190*/  DFMA R18, R2, R18, R2 ;  /* 0x000000120212722b */ /* 0x000fe20000000002 */
[----:B------:R-:W0:Y:S07]  /*21a0*/  F2F.F64.F32 R2, R0 ;  /* 0x0000000000027310 */ /* 0x000e2e0000201800 */
[----:B------:R-:W-:-:S08]  /*21b0*/  DFMA R14, R18, -R14, 1 ;  /* 0x3ff00000120e742b */ /* 0x000fd0000000080e */
[----:B------:R-:W-:Y:S01]  /*21c0*/  DFMA R14, R18, R14, R18 ;  /* 0x0000000e120e722b */ /* 0x000fe20000000012 */
[----:B0-----:R-:W-:-:S07]  /*21d0*/  FSETP.GEU.AND P1, PT, |R3|, 6.5827683646048100446e-37, PT ;  /* 0x036000000300780b */ /* 0x001fce0003f2e200 */
[----:B------:R-:W-:-:S08]  /*21e0*/  DMUL R20, R14, R2 ;  /* 0x000000020e147228 */ /* 0x000fd00000000000 */
        /* <DEDUP_REMOVED lines=8> */
[----:B----4-:R-:W-:Y:S05]  /*2270*/  CALL.REL.NOINC `($__internal_1_$__cuda_sm20_div_rn_f64_full) ;  /* 0x0000006800e87944 */ /* 0x010fea0003c00000 */
[----:B------:R-:W-:Y:S01]  /*2280*/  IMAD.MOV.U32 R14, RZ, RZ, R0 ;  /* 0x000000ffff0e7224 */ /* 0x000fe200078e0000 */
[----:B------:R-:W-:-:S07]  /*2290*/  MOV R15, R35 ;  /* 0x00000023000f7202 */ /* 0x000fce0000000f00 */
.L_x_50:
[----:B------:R-:W-:Y:S05]  /*22a0*/  BSYNC.RECONVERGENT B3 ;  /* 0x0000000000037941 */ /* 0x000fea0003800200 */
.L_x_49:
[----:B----4-:R-:W0:Y:S01]  /*22b0*/  F2F.F64.F32 R2, R25 ;  /* 0x0000001900027310 */ /* 0x010e220000201800 */
[----:B------:R-:W-:Y:S01]  /*22c0*/  BSSY.RECONVERGENT B1, `(.L_x_51) ;  /* 0x000004d000017945 */ /* 0x000fe20003800200 */
[----:B------:R-:W-:Y:S01]  /*22d0*/  IMAD.MOV.U32 R8, RZ, RZ, RZ ;  /* 0x000000ffff087224 */ /* 0x000fe200078e00ff */
[----:B------:R-:W-:Y:S01]  /*22e0*/  MOV R0, R7 ;  /* 0x0000000700007202 */ /* 0x000fe20000000f00 */
[----:B0-----:R-:W-:-:S06]  /*22f0*/  DADD R2, R2, R14 ;  /* 0x0000000002027229 */ /* 0x001fcc000000000e */
[----:B------:R0:W1:Y:S01]  /*2300*/  F2F.F32.F64 R25, R2 ;  /* 0x0000000200197310 */ /* 0x0000620000301000 */
[----:B------:R-:W-:Y:S05]  /*2310*/  @P3 BRA `(.L_x_52) ;  /* 0x00000004001c3947 */ /* 0x000fea0003800000 */
[----:B------:R-:W-:Y:S01]  /*2320*/  SHF.R.U32.HI R0, RZ, 0x2, R9 ;  /* 0x00000002ff007819 */ /* 0x000fe20000011609 */
[----:B0-----:R-:W-:Y:S01]  /*2330*/  IMAD.MOV.U32 R3, RZ, RZ, 0x2f800000 ;  /* 0x2f800000ff037424 */ /* 0x001fe200078e00ff */
[----:B------:R-:W-:Y:S01]  /*2340*/  MOV R8, 0x3e055027 ;  /* 0x3e05502700087802 */ /* 0x000fe20000000f00 */
[----:B------:R-:W-:Y:S01]  /*2350*/  BSSY.RECONVERGENT B3, `(.L_x_53) ;  /* 0x000003a000037945 */ /* 0x000fe20003800200 */
[----:B------:R-:W-:Y:S01]  /*2360*/  LOP3.LUT R11, R0, R9, RZ, 0x3c, !PT ;  /* 0x00000009000b7212 */ /* 0x000fe200078e3cff */
[----:B------:R-:W-:Y:S02]  /*2370*/  IMAD.SHL.U32 R0, R29, 0x10, RZ ;  /* 0x000000101d007824 */ /* 0x000fe400078e00ff */
[----:B------:R-:W-:Y:S01]  /*2380*/  IMAD.MOV.U32 R9, RZ, RZ, 0x7f800000 ;  /* 0x7f800000ff097424 */ /* 0x000fe200078e00ff */
[----:B------:R-:W-:-:S04]  /*2390*/  SHF.L.U32 R2, R11, 0x1, RZ ;  /* 0x000000010b027819 */ /* 0x000fc800000006ff */
[----:B------:R-:W-:-:S04]  /*23a0*/  LOP3.LUT R0, R29, R0, R2, 0x96, !PT ;  /* 0x000000001d007212 */ /* 0x000fc800078e9602 */
[----:B------:R-:W-:-:S04]  /*23b0*/  LOP3.LUT R11, R0, R11, RZ, 0x3c, !PT ;  /* 0x0000000b000b7212 */ /* 0x000fc800078e3cff */
        /* <DEDUP_REMOVED lines=27> */
[----:B------:R-:W-:Y:S02]  /*2570*/  IMAD.SHL.U32 R2, R11, 0x10, RZ ;  /* 0x000000100b027824 */ /* 0x000fe400078e00ff */
[C---:B------:R-:W-:Y:S01]  /*2580*/  SHF.L.U32 R8, R3.reuse, 0x1, RZ ;  /* 0x0000000103087819 */ /* 0x040fe200000006ff */
[C---:B------:R-:W-:Y:S01]  /*2590*/  @P0 FFMA R7, R0.reuse, R9, +INF ;  /* 0x7f80000000070423 */ /* 0x040fe20000000009 */
[----:B------:R-:W-:Y:S02]  /*25a0*/  FSETP.NEU.AND P0, PT, R0, RZ, PT ;  /* 0x000000ff0000720b */ /* 0x000fe40003f0d000 */
[----:B------:R-:W-:Y:S01]  /*25b0*/  LOP3.LUT R2, R3, R8, R2, 0x96, !PT ;  /* 0x0000000803027212 */ /* 0x000fe200078e9602 */
[----:B------:R-:W-:-:S03]  /*25c0*/  FMUL R7, R7, -2 ;  /* 0xc000000007077820 */ /* 0x000fc60000400000 */
[----:B------:R-:W-:Y:S02]  /*25d0*/  LOP3.LUT R12, R2, R11, RZ, 0x3c, !PT ;  /* 0x0000000b020c7212 */ /* 0x000fe400078e3cff */
[----:B------:R-:W-:Y:S01]  /*25e0*/  FSEL R10, R7, +INF , P0 ;  /* 0x7f800000070a7808 */ /* 0x000fe20000000000 */
[----:B------:R-:W-:Y:S01]  /*25f0*/  IMAD.MOV.U32 R7, RZ, RZ, 0x30c90fdb ;  /* 0x30c90fdbff077424 */ /* 0x000fe200078e00ff */
[----:B------:R-:W-:Y:S02]  /*2600*/  IADD3 R0, PT, PT, R32, R12, RZ ;  /* 0x0000000c20007210 */ /* 0x000fe40007ffe0ff */
[----:B------:R0:W2:Y:S01]  /*2610*/  MUFU.RSQ R3, R10 ;  /* 0x0000000a00037308 */ /* 0x0000a20000001400 */
[----:B------:R-:W-:Y:S01]  /*2620*/  VIADD R2, R10, 0xf3000000 ;  /* 0xf30000000a027836 */ /* 0x000fe20000000000 */
[----:B------:R-:W-:-:S04]  /*2630*/  I2FP.F32.U32 R0, R0 ;  /* 0x0000000000007245 */ /* 0x000fc80000201000 */
[----:B------:R-:W-:Y:S01]  /*2640*/  ISETP.GT.U32.AND P0, PT, R2, 0x727fffff, PT ;  /* 0x727fffff0200780c */ /* 0x000fe20003f04070 */
[----:B------:R-:W-:-:S12]  /*2650*/  FFMA R8, R0, R7, 7.314590599882819788e-10 ;  /* 0x30490fdb00087423 */ /* 0x000fd80000000007 */
[----:B0-2---:R-:W-:Y:S05]  /*2660*/  @!P0 BRA `(.L_x_54) ;  /* 0x0000000000108947 */ /* 0x005fea0003800000 */
[----:B------:R-:W-:Y:S02]  /*2670*/  MOV R2, R10 ;  /* 0x0000000a00027202 */ /* 0x000fe40000000f00 */
[----:B------:R-:W-:-:S07]  /*2680*/  MOV R0, 0x26a0 ;  /* 0x000026a000007802 */ /* 0x000fce0000000f00 */
[----:B-1----:R-:W-:Y:S05]  /*2690*/  CALL.REL.NOINC `($__internal_2_$__cuda_sm20_sqrt_rn_f32_slowpath) ;  /* 0x0000006c00747944 */ /* 0x002fea0003c00000 */
[----:B------:R-:W-:Y:S05]  /*26a0*/  BRA `(.L_x_55) ;  /* 0x0000000000107947 */ /* 0x000fea0003800000 */
.L_x_54:
[----:B------:R-:W-:Y:S01]  /*26b0*/  FMUL.FTZ R15, R10, R3 ;  /* 0x000000030a0f7220 */ /* 0x000fe20000410000 */
[----:B------:R-:W-:-:S03]  /*26c0*/  FMUL.FTZ R2, R3, 0.5 ;  /* 0x3f00000003027820 */ /* 0x000fc60000410000 */
[----:B------:R-:W-:-:S04]  /*26d0*/  FFMA R0, -R15, R15, R10 ;  /* 0x0000000f0f007223 */ /* 0x000fc8000000010a */
[----:B------:R-:W-:-:S07]  /*26e0*/  FFMA R15, R0, R2, R15 ;  /* 0x00000002000f7223 */ /* 0x000fce000000000f */
.L_x_55:
[----:B------:R-:W-:Y:S05]  /*26f0*/  BSYNC.RECONVERGENT B3 ;  /* 0x0000000000037941 */ /* 0x000fea0003800200 */
.L_x_53:
[----:B------:R-:W-:Y:S01]  /*2700*/  FMUL.RZ R3, R8, 0.15915493667125701904 ;  /* 0x3e22f98308037820 */ /* 0x000fe2000040c000 */
[----:B------:R-:W-:Y:S02]  /*2710*/  HFMA2 R8, -RZ, RZ, 0, 5.9604644775390625e-08 ;  /* 0x00000001ff087431 */ /* 0x000fe400000001ff */
[----:B------:R-:W-:Y:S01]  /*2720*/  IMAD.MOV.U32 R24, RZ, RZ, R29 ;  /* 0x000000ffff187224 */ /* 0x000fe200078e001d */
[----:B------:R-:W-:Y:S01]  /*2730*/  MOV R10, R28 ;  /* 0x0000001c000a7202 */ /* 0x000fe20000000f00 */
[----:B------:R-:W0:Y:S01]  /*2740*/  MUFU.SIN R0, R3 ;  /* 0x0000000300007308 */ /* 0x000e220000000400 */
[----:B------:R-:W-:-:S07]  /*2750*/  IMAD.MOV.U32 R9, RZ, RZ, R27 ;  /* 0x000000ffff097224 */ /* 0x000fce00078e001b */
[----:B------:R-:W2:Y:S01]  /*2760*/  MUFU.COS R2, R3 ;  /* 0x0000000300027308 */ /* 0x000ea20000000000 */
[-C--:B0-----:R-:W-:Y:S01]  /*2770*/  FMUL R0, R0, R15.reuse ;  /* 0x0000000f00007220 */ /* 0x081fe20000400000 */
[----:B--2---:R-:W-:-:S07]  /*2780*/  FMUL R7, R2, R15 ;  /* 0x0000000f02077220 */ /* 0x004fce0000400000 */
.L_x_52:
[----:B------:R-:W-:Y:S05]  /*2790*/  BSYNC.RECONVERGENT B1 ;  /* 0x0000000000017941 */ /* 0x000fea0003800200 */
.L_x_51:
[----:B0-----:R-:W0:Y:S01]  /*27a0*/  MUFU.RCP64H R3, 100 ;  /* 0x4059000000037908 */ /* 0x001e220000001800 */
[----:B------:R-:W-:Y:S01]  /*27b0*/  IMAD.MOV.U32 R14, RZ, RZ, 0x0 ;  /* 0x00000000ff0e7424 */ /* 0x000fe200078e00ff */
[----:B------:R-:W-:Y:S01]  /*27c0*/  MOV R15, 0x40590000 ;  /* 0x40590000000f7802 */ /* 0x000fe20000000f00 */
[----:B------:R-:W-:Y:S02]  /*27d0*/  IMAD.MOV.U32 R2, RZ, RZ, 0x1 ;  /* 0x00000001ff027424 */ /* 0x000fe400078e00ff */
[----:B------:R-:W-:Y:S01]  /*27e0*/  FADD R0, R0, R0 ;  /* 0x0000000000007221 */ /* 0x000fe20000000000 */
[----:B------:R-:W-:Y:S03]  /*27f0*/  BSSY.RECONVERGENT B3, `(.L_x_56) ;  /* 0x0000014000037945 */ /* 0x000fe60003800200 */
[----:B------:R-:W-:Y:S01]  /*2800*/  FMUL R0, R0, R5 ;  /* 0x0000000500007220 */ /* 0x000fe20000400000 */
        /* <DEDUP_REMOVED lines=17> */
[----:B------:R-:W-:-:S07]  /*2920*/  MOV R34, R0 ;  /* 0x0000000000227202 */ /* 0x000fce0000000f00 */
.L_x_57:
[----:B------:R-:W-:Y:S05]  /*2930*/  BSYNC.RECONVERGENT B3 ;  /* 0x0000000000037941 */ /* 0x000fea0003800200 */
.L_x_56:
[----:B-1----:R-:W0:Y:S02]  /*2940*/  F2F.F64.F32 R2, R25 ;  /* 0x0000001900027310 */ /* 0x002e240000201800 */
[----:B0-----:R-:W-:-:S06]  /*2950*/  DADD R2, R2, R34 ;  /* 0x0000000002027229 */ /* 0x001fcc0000000022 */
[----:B------:R0:W1:Y:S01]  /*2960*/  F2F.F32.F64 R25, R2 ;  /* 0x0000000200197310 */ /* 0x0000620000301000 */
[----:B------:R-:W-:Y:S05]  /*2970*/  @P4 BRA `(.L_x_58) ;  /* 0xfffffff000904947 */ /* 0x000fea000383ffff */
.L_x_43:
[----:B------:R-:W-:Y:S05]  /*2980*/  BSYNC.RECONVERGENT B2 ;  /* 0x0000000000027941 */ /* 0x000fea0003800200 */
.L_x_42:
        /* <DEDUP_REMOVED lines=9> */
[----:B0-----:R-:W-:Y:S02]  /*2a20*/  IMAD.SHL.U32 R3, R12, 0x10, RZ ;  /* 0x000000100c037824 */ /* 0x001fe400078e00ff */
[----:B------:R-:W-:Y:S01]  /*2a30*/  HFMA2 R8, -RZ, RZ, 1.5048828125, 33.21875 ;  /* 0x3e055027ff087431 */ /* 0x000fe200000001ff */
[----:B------:R-:W-:Y:S01]  /*2a40*/  BSSY.RECONVERGENT B2, `(.L_x_61) ;  /* 0x000003a000027945 */ /* 0x000fe20003800200 */
[----:B------:R-:W-:Y:S01]  /*2a50*/  LOP3.LUT R0, R0, R9, RZ, 0x3c, !PT ;  /* 0x0000000900007212 */ /* 0x000fe200078e3cff */
[----:B------:R-:W-:-:S03]  /*2a60*/  IMAD.MOV.U32 R9, RZ, RZ, 0x7f800000 ;  /* 0x7f800000ff097424 */ /* 0x000fc600078e00ff */
[----:B------:R-:W-:-:S04]  /*2a70*/  SHF.L.U32 R2, R0, 0x1, RZ ;  /* 0x0000000100027819 */ /* 0x000fc800000006ff */
        /* <DEDUP_REMOVED lines=48> */
[----:B-1--45:R-:W-:Y:S05]  /*2d80*/  CALL.REL.NOINC `($__internal_2_$__cuda_sm20_sqrt_rn_f32_slowpath) ;  /* 0x0000006400b87944 */ /* 0x032fea0003c00000 */
[----:B------:R-:W-:Y:S05]  /*2d90*/  BRA `(.L_x_63) ;  /* 0x0000000000107947 */ /* 0x000fea0003800000 */
.L_x_62:
[----:B------:R-:W-:Y:S01]  /*2da0*/  FMUL.FTZ R15, R10, R3 ;  /* 0x000000030a0f7220 */ /* 0x000fe20000410000 */
[----:B------:R-:W-:-:S03]  /*2db0*/  FMUL.FTZ R2, R3, 0.5 ;  /* 0x3f00000003027820 */ /* 0x000fc60000410000 */
[----:B------:R-:W-:-:S04]  /*2dc0*/  FFMA R0, -R15, R15, R10 ;  /* 0x0000000f0f007223 */ /* 0x000fc8000000010a */
[----:B------:R-:W-:-:S07]  /*2dd0*/  FFMA R15, R0, R2, R15 ;  /* 0x00000002000f7223 */ /* 0x000fce000000000f */
.L_x_63:
[----:B------:R-:W-:Y:S05]  /*2de0*/  BSYNC.RECONVERGENT B2 ;  /* 0x0000000000027941 */ /* 0x000fea0003800200 */
.L_x_61:
[----:B------:R-:W-:Y:S01]  /*2df0*/  FMUL.RZ R14, R8, 0.15915493667125701904 ;  /* 0x3e22f983080e7820 */ /* 0x000fe2000040c000 */
[----:B------:R-:W-:Y:S02]  /*2e00*/  IMAD.MOV.U32 R3, RZ, RZ, R12 ;  /* 0x000000ffff037224 */ /* 0x000fe400078e000c */
[----:B------:R-:W-:Y:S01]  /*2e10*/  HFMA2 R8, -RZ, RZ, 0, 5.9604644775390625e-08 ;  /* 0x00000001ff087431 */ /* 0x000fe200000001ff */
[----:B------:R-:W-:Y:S01]  /*2e20*/  MOV R10, R11 ;  /* 0x0000000b000a7202 */ /* 0x000fe20000000f00 */
[----:B------:R-:W0:Y:S01]  /*2e30*/  MUFU.SIN R0, R14 ;  /* 0x0000000e00007308 */ /* 0x000e220000000400 */
[----:B------:R-:W-:Y:S01]  /*2e40*/  IMAD.MOV.U32 R9, RZ, RZ, R24 ;  /* 0x000000ffff097224 */ /* 0x000fe200078e0018 */
[----:B------:R-:W-:Y:S01]  /*2e50*/  MOV R11, R13 ;  /* 0x0000000d000b7202 */ /* 0x000fe20000000f00 */
[----:B------:R-:W-:Y:S02]  /*2e60*/  IMAD.MOV.U32 R12, RZ, RZ, R19 ;  /* 0x000000ffff0c7224 */ /* 0x000fe400078e0013 */
[----:B------:R-:W-:-:S03]  /*2e70*/  IMAD.MOV.U32 R24, RZ, RZ, R3 ;  /* 0x000000ffff187224 */ /* 0x000fc600078e0003 */
[----:B------:R-:W2:Y:S01]  /*2e80*/  MUFU.COS R2, R14 ;  /* 0x0000000e00027308 */ /* 0x000ea20000000000 */
[-C--:B0-----:R-:W-:Y:S01]  /*2e90*/  FMUL R0, R0, R15.reuse ;  /* 0x0000000f00007220 */ /* 0x081fe20000400000 */
[----:B--2---:R-:W-:-:S07]  /*2ea0*/  FMUL R7, R2, R15 ;  /* 0x0000000f02077220 */ /* 0x004fce0000400000 */
.L_x_60:
[----:B------:R-:W-:Y:S05]  /*2eb0*/  BSYNC.RECONVERGENT B1 ;  /* 0x0000000000017941 */ /* 0x000fea0003800200 */
.L_x_59:
[----:B------:R-:W2:Y:S01]  /*2ec0*/  MUFU.RCP64H R15, 100 ;  /* 0x40590000000f7908 */ /* 0x000ea20000001800 */
[----:B0-----:R-:W-:Y:S02]  /*2ed0*/  HFMA2 R2, -RZ, RZ, 0, 0 ;  /* 0x00000000ff027431 */ /* 0x001fe400000001ff */
[----:B------:R-:W-:Y:S01]  /*2ee0*/  IMAD.MOV.U32 R3, RZ, RZ, 0x40590000 ;  /* 0x40590000ff037424 */ /* 0x000fe200078e00ff */
[----:B------:R-:W-:Y:S01]  /*2ef0*/  MOV R14, 0x1 ;  /* 0x00000001000e7802 */ /* 0x000fe20000000f00 */
[----:B------:R-:W-:Y:S01]  /*2f00*/  FADD R0, R0, R0 ;  /* 0x0000000000007221 */ /* 0x000fe20000000000 */
[----:B------:R-:W-:Y:S03]  /*2f10*/  BSSY.RECONVERGENT B2, `(.L_x_64) ;  /* 0x0000014000027945 */ /* 0x000fe60003800200 */
[----:B-----5:R-:W-:Y:S01]  /*2f20*/  FMUL R0, R0, R5 ;  /* 0x0000000500007220 */ /* 0x020fe20000400000 */
[----:B--2---:R-:W-:-:S08]  /*2f30*/  DFMA R18, R14, -R2, 1 ;  /* 0x3ff000000e12742b */ /* 0x004fd00000000802 */
        /* <DEDUP_REMOVED lines=15> */
[----:B-1--4-:R-:W-:Y:S05]  /*3030*/  CALL.REL.NOINC `($__internal_1_$__cuda_sm20_div_rn_f64_full) ;  /* 0x0000005c00787944 */ /* 0x012fea0003c00000 */
[----:B------:R-:W-:-:S07]  /*3040*/  IMAD.MOV.U32 R34, RZ, RZ, R0 ;  /* 0x000000ffff227224 */ /* 0x000fce00078e0000 */
.L_x_65:
[----:B------:R-:W-:Y:S05]  /*3050*/  BSYNC.RECONVERGENT B2 ;  /* 0x0000000000027941 */ /* 0x000fea0003800200 */
.L_x_64:
[----:B-1--4-:R-:W0:Y:S02]  /*3060*/  F2F.F64.F32 R2, R25 ;  /* 0x0000001900027310 */ /* 0x012e240000201800 */
[----:B0-----:R-:W-:-:S06]  /*3070*/  DADD R34, R2, R34 ;  /* 0x0000000002227229 */ /* 0x001fcc0000000022 */
[----:B------:R2:W3:Y:S05]  /*3080*/  F2F.F32.F64 R25, R34 ;  /* 0x0000002200197310 */ /* 0x0004ea0000301000 */
.L_x_41:
[----:B------:R-:W-:Y:S05]  /*3090*/  BSYNC.RECONVERGENT B0 ;  /* 0x0000000000007941 */ /* 0x000fea0003800200 */
.L_x_40:
[----:B------:R-:W-:Y:S01]  /*30a0*/  SHF.R.U32.HI R0, RZ, 0x2, R9 ;  /* 0x00000002ff007819 */ /* 0x000fe20000011609 */
[----:B------:R-:W-:Y:S01]  /*30b0*/  UMOV UR8, 0x3ba3d70a ;  /* 0x3ba3d70a00087882 */ /* 0x000fe20000000000 */
[----:B0-----:R-:W-:Y:S01]  /*30c0*/  SHF.L.U32 R2, R12, 0x4, RZ ;  /* 0x000000040c027819 */ /* 0x001fe200000006ff */
[----:B------:R-:W-:Y:S01]  /*30d0*/  IMAD.U32 R14, RZ, RZ, UR8 ;  /* 0x00000008ff0e7e24 */ /* 0x000fe2000f8e00ff */
[----:B------:R-:W-:Y:S01]  /*30e0*/  LOP3.LUT R0, R0, R9, RZ, 0x3c, !PT ;  /* 0x0000000900007212 */ /* 0x000fe200078e3cff */
[----:B------:R-:W-:Y:S01]  /*30f0*/  BSSY.RECONVERGENT B0, `(.L_x_66) ;  /* 0x0000015000007945 */ /* 0x000fe20003800200 */
[----:B------:R-:W-:Y:S02]  /*3100*/  IADD3 R32, PT, PT, R32, 0x587c5, RZ ;  /* 0x000587c520207810 */ /* 0x000fe40007ffe0ff */
[----:B------:R-:W-:Y:S01]  /*3110*/  MOV R9, 0x2f800000 ;  /* 0x2f80000000097802 */ /* 0x000fe20000000f00 */
        /* <DEDUP_REMOVED lines=10> */
[----:B------:R-:W-:-:S04]  /*31c0*/  FFMA R3, R0, 0.0049999998882412910461, RZ ;  /* 0x3ba3d70a00037823 */ /* 0x000fc800000000ff */
[----:B------:R-:W-:-:S04]  /*31d0*/  FFMA R2, -R9, R3, 0.0049999998882412910461 ;  /* 0x3ba3d70a09027423 */ /* 0x000fc80000000103 */
[----:B------:R-:W-:Y:S01]  /*31e0*/  FFMA R0, R0, R2, R3 ;  /* 0x0000000200007223 */ /* 0x000fe20000000003 */
[----:B-1----:R-:W-:Y:S06]  /*31f0*/  @!P0 BRA `(.L_x_67) ;  /* 0x0000000000108947 */ /* 0x002fec0003800000 */
[----:B------:R-:W-:Y:S01]  /*3200*/  MOV R3, R9 ;  /* 0x0000000900037202 */ /* 0x000fe20000000f00 */
[----:B------:R-:W-:Y:S01]  /*3210*/  IMAD.MOV.U32 R0, RZ, RZ, 0x3ba3d70a ;  /* 0x3ba3d70aff007424 */ /* 0x000fe200078e00ff */
[----:B------:R-:W-:-:S07]  /*3220*/  MOV R2, 0x3240 ;  /* 0x0000324000027802 */ /* 0x000fce0000000f00 */
[----:B--2345:R-:W-:Y:S05]  /*3230*/  CALL.REL.NOINC `($__internal_3_$__cuda_sm3x_div_rn_noftz_f32_slowpath) ;  /* 0x0000006000e47944 */ /* 0x03cfea0003c00000 */
.L_x_67:
[----:B------:R-:W-:Y:S05]  /*3240*/  BSYNC.RECONVERGENT B0 ;  /* 0x0000000000007941 */ /* 0x000fea0003800200 */
.L_x_66:
[----:B------:R-:W-:Y:S01]  /*3250*/  FADD.RZ R0, R0, 0.5 ;  /* 0x3f00000000007421 */ /* 0x000fe2000000c000 */
[----:B------:R-:W-:Y:S03]  /*3260*/  BSSY.RECONVERGENT B0, `(.L_x_68) ;  /* 0x0000156000007945 */ /* 0x000fe60003800200 */
[----:B------:R-:W0:Y:S02]  /*3270*/  F2I.TRUNC.NTZ R26, R0 ;  /* 0x00000000001a7305 */ /* 0x000e24000020f100 */
[----:B0-----:R-:W-:-:S13]  /*3280*/  ISETP.GE.AND P0, PT, R26, 0x1, PT ;  /* 0x000000011a00780c */ /* 0x001fda0003f06270 */
[----:B------:R-:W-:Y:S05]  /*3290*/  @!P0 BRA `(.L_x_69) ;  /* 0x0000001400488947 */ /* 0x000fea0003800000 */
[----:B------:R-:W-:Y:S01]  /*32a0*/  ISETP.NE.AND P0, PT, R26, 0x1, PT ;  /* 0x000000011a00780c */ /* 0x000fe20003f05270 */
[----:B------:R-:W-:-:S12]  /*32b0*/  BSSY.RECONVERGENT B2, `(.L_x_70) ;  /* 0x00000e0000027945 */ /* 0x000fd80003800200 */
[----:B------:R-:W-:Y:S05]  /*32c0*/  @!P0 BRA `(.L_x_71) ;  /* 0x0000000c00788947 */ /* 0x000fea0003800000 */
[----:B------:R-:W-:Y:S01]  /*32d0*/  HFMA2 R30, -RZ, RZ, 0, 0 ;  /* 0x00000000ff1e7431 */ /* 0x000fe200000001ff */
[----:B------:R-:W-:-:S07]  /*32e0*/  LOP3.LUT R9, R26, 0x7ffffffe, RZ, 0xc0, !PT ;  /* 0x7ffffffe1a097812 */ /* 0x000fce00078ec0ff */
.L_x_86:
        /* <DEDUP_REMOVED lines=10> */
[----:B------:R-:W-:Y:S01]  /*3390*/  BSSY.RECONVERGENT B3, `(.L_x_74) ;  /* 0x000003c000037945 */ /* 0x000fe20003800200 */
[----:B------:R-:W-:Y:S02]  /*33a0*/  SHF.L.U32 R0, R13, 0x4, RZ ;  /* 0x000000040d007819 */ /* 0x000fe400000006ff */
[----:B------:R-:W-:Y:S01]  /*33b0*/  LOP3.LUT R3, R3, R10, RZ, 0x3c, !PT ;  /* 0x0000000a03037212 */ /* 0x000fe200078e3cff */
[----:B------:R-:W-:Y:S01]  /*33c0*/  IMAD.MOV.U32 R10, RZ, RZ, 0x3e055027 ;  /* 0x3e055027ff0a7424 */ /* 0x000fe200078e00ff */
        /* <DEDUP_REMOVED lines=38> */
[----:B------:R-:W-:Y:S02]  /*3630*/  FSEL R14, R10, +INF , P0 ;  /* 0x7f8000000a0e7808 */ /* 0x000fe40000000000 */
[----:B------:R-:W-:Y:S01]  /*3640*/  LOP3.LUT R29, R7, R28, RZ, 0x3c, !PT ;  /* 0x0000001c071d7212 */ /* 0x000fe200078e3cff */
[----:B------:R-:W-:Y:S01]  /*3650*/  HFMA2 R7, -RZ, RZ, 0.1495361328125, 0.0004794597625732421875 ;  /* 0x30c90fdbff077431 */ /* 0x000fe200000001ff */
        /* <DEDUP_REMOVED lines=9> */
[----:B-12345:R-:W-:Y:S05]  /*36f0*/  CALL.REL.NOINC `($__internal_2_$__cuda_sm20_sqrt_rn_f32_slowpath) ;  /* 0x0000005c005c7944 */ /* 0x03efea0003c00000 */
[----:B------:R-:W-:Y:S05]  /*3700*/  BRA `(.L_x_76) ;  /* 0x0000000000107947 */ /* 0x000fea0003800000 */
.L_x_75:
[----:B-1----:R-:W-:Y:S01]  /*3710*/  FMUL.FTZ R15, R14, R3 ;  /* 0x000000030e0f7220 */ /* 0x002fe20000410000 */
[----:B------:R-:W-:-:S03]  /*3720*/  FMUL.FTZ R2, R3, 0.5 ;  /* 0x3f00000003027820 */ /* 0x000fc60000410000 */
[----:B------:R-:W-:-:S04]  /*3730*/  FFMA R0, -R15, R15, R14 ;  /* 0x0000000f0f007223 */ /* 0x000fc8000000010e */
[----:B------:R-:W-:-:S07]  /*3740*/  FFMA R15, R0, R2, R15 ;  /* 0x00000002000f7223 */ /* 0x000fce000000000f */
.L_x_76:
[----:B------:R-:W-:Y:S05]  /*3750*/  BSYNC.RECONVERGENT B3 ;  /* 0x0000000000037941 */ /* 0x000fea0003800200 */
.L_x_74:
        /* <DEDUP_REMOVED lines=11> */
.L_x_73:
[----:B------:R-:W-:Y:S05]  /*3810*/  BSYNC.RECONVERGENT B1 ;  /* 0x0000000000017941 */ /* 0x000fea0003800200 */
.L_x_72:
[----:B------:R-:W0:Y:S01]  /*3820*/  MUFU.RCP64H R3, 100 ;  /* 0x4059000000037908 */ /* 0x000e220000001800 */
[----:B------:R-:W-:Y:S02]  /*3830*/  HFMA2 R14, -RZ, RZ, 0, 0 ;  /* 0x00000000ff0e7431 */ /* 0x000fe400000001ff */
[----:B------:R-:W-:Y:S01]  /*3840*/  IMAD.MOV.U32 R15, RZ, RZ, 0x40590000 ;  /* 0x40590000ff0f7424 */ /* 0x000fe200078e00ff */
[----:B------:R-:W-:Y:S01]  /*3850*/  MOV R2, 0x1 ;  /* 0x0000000100027802 */ /* 0x000fe20000000f00 */
[----:B------:R-:W-:Y:S01]  /*3860*/  FMUL R0, R0, 5 ;  /* 0x40a0000000007820 */ /* 0x000fe20000400000 */
        /* <DEDUP_REMOVED lines=19> */
[----:B--234-:R-:W-:Y:S05]  /*39a0*/  CALL.REL.NOINC `($__internal_1_$__cuda_sm20_div_rn_f64_full) ;  /* 0x00000054001c7944 */ /* 0x01cfea0003c00000 */
[----:B------:R-:W-:Y:S01]  /*39b0*/  IMAD.MOV.U32 R14, RZ, RZ, R0 ;  /* 0x000000ffff0e7224 */ /* 0x000fe200078e0000 */
[----:B------:R-:W-:-:S07]  /*39c0*/  MOV R15, R35 ;  /* 0x00000023000f7202 */ /* 0x000fce0000000f00 */
.L_x_78:
[----:B------:R-:W-:Y:S05]  /*39d0*/  BSYNC.RECONVERGENT B3 ;  /* 0x0000000000037941 */ /* 0x000fea0003800200 */
.L_x_77:
[----:B---34-:R-:W0:Y:S01]  /*39e0*/  F2F.F64.F32 R2, R25 ;  /* 0x0000001900027310 */ /* 0x018e220000201800 */
[----:B------:R-:W-:Y:S01]  /*39f0*/  BSSY.RECONVERGENT B1, `(.L_x_79) ;  /* 0x000004d000017945 */ /* 0x000fe20003800200 */
[----:B------:R-:W-:Y:S01]  /*3a00*/  IMAD.MOV.U32 R8, RZ, RZ, RZ ;  /* 0x000000ffff087224 */ /* 0x000fe200078e00ff */
[----:B------:R-:W-:Y:S01]  /*3a10*/  MOV R0, R7 ;  /* 0x0000000700007202 */ /* 0x000fe20000000f00 */
[----:B0-----:R-:W-:-:S06]  /*3a20*/  DADD R2, R2, R14 ;  /* 0x0000000002027229 */ /* 0x001fcc000000000e */
[----:B------:R0:W1:Y:S01]  /*3a30*/  F2F.F32.F64 R25, R2 ;  /* 0x0000000200197310 */ /* 0x0000620000301000 */
[----:B------:R-:W-:Y:S05]  /*3a40*/  @P3 BRA `(.L_x_80) ;  /* 0x00000004001c3947 */ /* 0x000fea0003800000 */
[----:B0-----:R-:W-:Y:S01]  /*3a50*/  SHF.R.U32.HI R3, RZ, 0x2, R10 ;  /* 0x00000002ff037819 */ /* 0x001fe2000001160a */
[----:B------:R-:W-:Y:S01]  /*3a60*/  IMAD.SHL.U32 R0, R29, 0x10, RZ ;  /* 0x000000101d007824 */ /* 0x000fe200078e00ff */
[----:B------:R-:W-:Y:S01]  /*3a70*/  MOV R8, 0x3e055027 ;  /* 0x3e05502700087802 */ /* 0x000fe20000000f00 */
[----:B------:R-:W-:Y:S01]  /*3a80*/  IMAD.MOV.U32 R11, RZ, RZ, 0x7f800000 ;  /* 0x7f800000ff0b7424 */ /* 0x000fe200078e00ff */
[----:B------:R-:W-:Y:S01]  /*3a90*/  LOP3.LUT R3, R3, R10, RZ, 0x3c, !PT ;  /* 0x0000000a03037212 */ /* 0x000fe200078e3cff */
[----:B------:R-:W-:Y:S03]  /*3aa0*/  BSSY.RECONVERGENT B3, `(.L_x_81) ;  /* 0x0000038000037945 */ /* 0x000fe60003800200 */
        /* <DEDUP_REMOVED lines=41> */
[----:B------:R0:W3:Y:S01]  /*3d40*/  MUFU.RSQ R3, R10 ;  /* 0x0000000a00037308 */ /* 0x0000e20000001400 */
[----:B------:R-:W-:Y:S01]  /*3d50*/  VIADD R2, R10, 0xf3000000 ;  /* 0xf30000000a027836 */ /* 0x000fe20000000000 */
[----:B------:R-:W-:-:S04]  /*3d60*/  I2FP.F32.U32 R0, R0 ;  /* 0x0000000000007245 */ /* 0x000fc80000201000 */
[----:B------:R-:W-:Y:S01]  /*3d70*/  ISETP.GT.U32.AND P0, PT, R2, 0x727fffff, PT ;  /* 0x727fffff0200780c */ /* 0x000fe20003f04070 */
[----:B------:R-:W-:-:S12]  /*3d80*/  FFMA R8, R0, R7, 7.314590599882819788e-10 ;  /* 0x30490fdb00087423 */ /* 0x000fd80000000007 */
[----:B0--3--:R-:W-:Y:S05]  /*3d90*/  @!P0 BRA `(.L_x_82) ;  /* 0x0000000000108947 */ /* 0x009fea0003800000 */
[----:B------:R-:W-:Y:S02]  /*3da0*/  MOV R2, R10 ;  /* 0x0000000a00027202 */ /* 0x000fe40000000f00 */
[----:B------:R-:W-:-:S07]  /*3db0*/  MOV R0, 0x3dd0 ;  /* 0x00003dd000007802 */ /* 0x000fce0000000f00 */
[----:B-12---:R-:W-:Y:S05]  /*3dc0*/  CALL.REL.NOINC `($__internal_2_$__cuda_sm20_sqrt_rn_f32_slowpath) ;  /* 0x0000005400a87944 */ /* 0x006fea0003c00000 */
[----:B------:R-:W-:Y:S05]  /*3dd0*/  BRA `(.L_x_83) ;  /* 0x0000000000107947 */ /* 0x000fea0003800000 */
.L_x_82:
[----:B------:R-:W-:Y:S01]  /*3de0*/  FMUL.FTZ R15, R10, R3 ;  /* 0x000000030a0f7220 */ /* 0x000fe20000410000 */
[----:B------:R-:W-:-:S03]  /*3df0*/  FMUL.FTZ R2, R3, 0.5 ;  /* 0x3f00000003027820 */ /* 0x000fc60000410000 */
[----:B------:R-:W-:-:S04]  /*3e00*/  FFMA R0, -R15, R15, R10 ;  /* 0x0000000f0f007223 */ /* 0x000fc8000000010a */
[----:B------:R-:W-:-:S07]  /*3e10*/  FFMA R15, R0, R2, R15 ;  /* 0x00000002000f7223 */ /* 0x000fce000000000f */
.L_x_83:
[----:B------:R-:W-:Y:S05]  /*3e20*/  BSYNC.RECONVERGENT B3 ;  /* 0x0000000000037941 */ /* 0x000fea0003800200 */
.L_x_81:
[----:B------:R-:W-:Y:S01]  /*3e30*/  FMUL.RZ R3, R8, 0.15915493667125701904 ;  /* 0x3e22f98308037820 */ /* 0x000fe2000040c000 */
[----:B------:R-:W-:Y:S02]  /*3e40*/  HFMA2 R8, -RZ, RZ, 0, 5.9604644775390625e-08 ;  /* 0x00000001ff087431 */ /* 0x000fe400000001ff */
[----:B------:R-:W-:Y:S01]  /*3e50*/  IMAD.MOV.U32 R11, RZ, RZ, R29 ;  /* 0x000000ffff0b7224 */ /* 0x000fe200078e001d */
[----:B------:R-:W-:Y:S01]  /*3e60*/  MOV R24, R28 ;  /* 0x0000001c00187202 */ /* 0x000fe20000000f00 */
[----:B------:R-:W0:Y:S01]  /*3e70*/  MUFU.SIN R0, R3 ;  /* 0x0000000300007308 */ /* 0x000e220000000400 */
[----:B------:R-:W-:-:S07]  /*3e80*/  IMAD.MOV.U32 R10, RZ, RZ, R27 ;  /* 0x000000ffff0a7224 */ /* 0x000fce00078e001b */
[----:B------:R-:W3:Y:S01]  /*3e90*/  MUFU.COS R2, R3 ;  /* 0x0000000300027308 */ /* 0x000ee20000000000 */
[-C--:B0-----:R-:W-:Y:S01]  /*3ea0*/  FMUL R0, R0, R15.reuse ;  /* 0x0000000f00007220 */ /* 0x081fe20000400000 */
[----:B---3--:R-:W-:-:S07]  /*3eb0*/  FMUL R7, R2, R15 ;  /* 0x0000000f02077220 */ /* 0x008fce0000400000 */
.L_x_80:
[----:B------:R-:W-:Y:S05]  /*3ec0*/  BSYNC.RECONVERGENT B1 ;  /* 0x0000000000017941 */ /* 0x000fea0003800200 */
.L_x_79:
[----:B0-----:R-:W0:Y:S01]  /*3ed0*/  MUFU.RCP64H R3, 100 ;  /* 0x4059000000037908 */ /* 0x001e220000001800 */
[----:B------:R-:W-:Y:S01]  /*3ee0*/  IMAD.MOV.U32 R14, RZ, RZ, 0x0 ;  /* 0x00000000ff0e7424 */ /* 0x000fe200078e00ff */
[----:B------:R-:W-:Y:S01]  /*3ef0*/  MOV R15, 0x40590000 ;  /* 0x40590000000f7802 */ /* 0x000fe20000000f00 */
[----:B------:R-:W-:Y:S02]  /*3f00*/  IMAD.MOV.U32 R2, RZ, RZ, 0x1 ;  /* 0x00000001ff027424 */ /* 0x000fe400078e00ff */
[----:B------:R-:W-:Y:S01]  /*3f10*/  FMUL R0, R0, 5 ;  /* 0x40a0000000007820 */ /* 0x000fe20000400000 */
        /* <DEDUP_REMOVED lines=11> */
[----:B--2---:R-:W-:-:S10]  /*3fd0*/  DFMA R34, R14, R18, R20 ;  /* 0x000000120e22722b */ /* 0x004fd40000000014 */
        /* <DEDUP_REMOVED lines=8> */
.L_x_85:
[----:B------:R-:W-:Y:S05]  /*4060*/  BSYNC.RECONVERGENT B3 ;  /* 0x0000000000037941 */ /* 0x000fea0003800200 */
.L_x_84:
[----:B-1----:R-:W0:Y:S02]  /*4070*/  F2F.F64.F32 R2, R25 ;  /* 0x0000001900027310 */ /* 0x002e240000201800 */
[----:B0-----:R-:W-:-:S06]  /*4080*/  DADD R2, R2, R34 ;  /* 0x0000000002027229 */ /* 0x001fcc0000000022 */
[----:B------:R0:W1:Y:S01]  /*4090*/  F2F.F32.F64 R25, R2 ;  /* 0x0000000200197310 */ /* 0x0000620000301000 */
[----:B------:R-:W-:Y:S05]  /*40a0*/  @P4 BRA `(.L_x_86) ;  /* 0xfffffff000904947 */ /* 0x000fea000383ffff */
.L_x_71:
[----:B------:R-:W-:Y:S05]  /*40b0*/  BSYNC.RECONVERGENT B2 ;  /* 0x0000000000027941 */ /* 0x000fea0003800200 */
.L_x_70:
        /* <DEDUP_REMOVED lines=8> */
[----:B0-----:R-:W-:Y:S01]  /*4140*/  SHF.R.U32.HI R3, RZ, 0x2, R10 ;  /* 0x00000002ff037819 */ /* 0x001fe2000001160a */
[----:B------:R-:W-:Y:S02]  /*4150*/  IMAD.SHL.U32 R0, R13, 0x10, RZ ;  /* 0x000000100d007824 */ /* 0x000fe400078e00ff */
[----:B------:R-:W-:Y:S02]  /*4160*/  HFMA2 R8, -RZ, RZ, 1.5048828125, 33.21875 ;  /* 0x3e055027ff087431 */ /* 0x000fe400000001ff */
        /* <DEDUP_REMOVED lines=44> */
[----:B------:R0:W0:Y:S01]  /*4430*/  MUFU.RSQ R3, R10 ;  /* 0x0000000a00037308 */ /* 0x0000220000001400 */
[----:B------:R-:W-:Y:S01]  /*4440*/  VIADD R2, R10, 0xf3000000 ;  /* 0xf30000000a027836 */ /* 0x000fe20000000000 */
[----:B------:R-:W-:-:S04]  /*4450*/  I2FP.F32.U32 R0, R0 ;  /* 0x0000000000007245 */ /* 0x000fc80000201000 */
[----:B------:R-:W-:Y:S01]  /*4460*/  ISETP.GT.U32.AND P0, PT, R2, 0x727fffff, PT ;  /* 0x727fffff0200780c */ /* 0x000fe20003f04070 */
[----:B------:R-:W-:-:S12]  /*4470*/  FFMA R8, R0, R7, 7.314590599882819788e-10 ;  /* 0x30490fdb00087423 */ /* 0x000fd80000000007 */
[----:B0-----:R-:W-:Y:S05]  /*4480*/  @!P0 BRA `(.L_x_90) ;  /* 0x0000000000108947 */ /* 0x001fea0003800000 */
[----:B------:R-:W-:Y:S02]  /*4490*/  MOV R2, R10 ;  /* 0x0000000a00027202 */ /* 0x000fe40000000f00 */
[----:B------:R-:W-:-:S07]  /*44a0*/  MOV R0, 0x44c0 ;  /* 0x000044c000007802 */ /* 0x000fce0000000f00 */
[----:B-12345:R-:W-:Y:S05]  /*44b0*/  CALL.REL.NOINC `($__internal_2_$__cuda_sm20_sqrt_rn_f32_slowpath) ;  /* 0x0000004c00ec7944 */ /* 0x03efea0003c00000 */
[----:B------:R-:W-:Y:S05]  /*44c0*/  BRA `(.L_x_91) ;  /* 0x0000000000107947 */ /* 0x000fea0003800000 */
.L_x_90:
[----:B------:R-:W-:Y:S01]  /*44d0*/  FMUL.FTZ R15, R10, R3 ;  /* 0x000000030a0f7220 */ /* 0x000fe20000410000 */
[----:B------:R-:W-:-:S03]  /*44e0*/  FMUL.FTZ R2, R3, 0.5 ;  /* 0x3f00000003027820 */ /* 0x000fc60000410000 */
[----:B------:R-:W-:-:S04]  /*44f0*/  FFMA R0, -R15, R15, R10 ;  /* 0x0000000f0f007223 */ /* 0x000fc8000000010a */
[----:B------:R-:W-:-:S07]  /*4500*/  FFMA R15, R0, R2, R15 ;  /* 0x00000002000f7223 */ /* 0x000fce000000000f */
.L_x_91:
[----:B------:R-:W-:Y:S05]  /*4510*/  BSYNC.RECONVERGENT B2 ;  /* 0x0000000000027941 */ /* 0x000fea0003800200 */
.L_x_89:
        /* <DEDUP_REMOVED lines=9> */
[----:B------:R-:W1:Y:S01]  /*45b0*/  MUFU.COS R2, R14 ;  /* 0x0000000e00027308 */ /* 0x000e620000000000 */
[-C--:B0-----:R-:W-:Y:S01]  /*45c0*/  FMUL R0, R0, R15.reuse ;  /* 0x0000000f00007220 */ /* 0x081fe20000400000 */
[----:B-1----:R-:W-:-:S07]  /*45d0*/  FMUL R7, R2, R15 ;  /* 0x0000000f02077220 */ /* 0x002fce0000400000 */
.L_x_88:
[----:B------:R-:W-:Y:S05]  /*45e0*/  BSYNC.RECONVERGENT B1 ;  /* 0x0000000000017941 */ /* 0x000fea0003800200 */
.L_x_87:
[----:B------:R-:W1:Y:S01]  /*45f0*/  MUFU.RCP64H R15, 100 ;  /* 0x40590000000f7908 */ /* 0x000e620000001800 */
[----:B0-----:R-:W-:Y:S02]  /*4600*/  HFMA2 R2, -RZ, RZ, 0, 0 ;  /* 0x00000000ff027431 */ /* 0x001fe400000001ff */
[----:B------:R-:W-:Y:S01]  /*4610*/  IMAD.MOV.U32 R3, RZ, RZ, 0x40590000 ;  /* 0x40590000ff037424 */ /* 0x000fe200078e00ff */
[----:B------:R-:W-:Y:S01]  /*4620*/  MOV R14, 0x1 ;  /* 0x00000001000e7802 */ /* 0x000fe20000000f00 */
[----:B------:R-:W-:Y:S01]  /*4630*/  FMUL R0, R0, 5 ;  /* 0x40a0000000007820 */ /* 0x000fe20000400000 */
[----:B------:R-:W-:Y:S03]  /*4640*/  BSSY.RECONVERGENT B2, `(.L_x_92) ;  /* 0x0000014000027945 */ /* 0x000fe60003800200 */
[----:B-----5:R-:W-:Y:S01]  /*4650*/  FMUL R0, R0, R5 ;  /* 0x0000000500007220 */ /* 0x020fe20000400000 */
[----:B-1----:R-:W-:-:S08]  /*4660*/  DFMA R18, R14, -R2, 1 ;  /* 0x3ff000000e12742b */ /* 0x002fd00000000802 */
[----:B------:R-:W-:-:S08]  /*4670*/  DFMA R18, R18, R18, R18 ;  /* 0x000000121212722b */ /* 0x000fd00000000012 */
[----:B------:R-:W-:-:S08]  /*4680*/  DFMA R14, R14, R18, R14 ;  /* 0x000000120e0e722b */ /* 0x000fd0000000000e */
[C---:B------:R-:W-:Y:S01]  /*4690*/  DFMA R18, R14.reuse, -R2, 1 ;  /* 0x3ff000000e12742b */ /* 0x040fe20000000802 */
[----:B------:R-:W2:Y:S07]  /*46a0*/  F2F.F64.F32 R2, R0 ;  /* 0x0000000000027310 */ /* 0x000eae0000201800 */
[----:B------:R-:W-:-:S08]  /*46b0*/  DFMA R18, R14, R18, R14 ;  /* 0x000000120e12722b */ /* 0x000fd0000000000e */
[----:B--2---:R-:W-:Y:S01]  /*46c0*/  DMUL R34, R18, R2 ;  /* 0x0000000212227228 */ /* 0x004fe20000000000 */
        /* <DEDUP_REMOVED lines=9> */
[----:B---34-:R-:W-:Y:S05]  /*4760*/  CALL.REL.NOINC `($__internal_1_$__cuda_sm20_div_rn_f64_full) ;  /* 0x0000004400ac7944 */ /* 0x018fea0003c00000 */
[----:B------:R-:W-:-:S07]  /*4770*/  IMAD.MOV.U32 R34, RZ, RZ, R0 ;  /* 0x000000ffff227224 */ /* 0x000fce00078e0000 */
.L_x_93:
[----:B------:R-:W-:Y:S05]  /*4780*/  BSYNC.RECONVERGENT B2 ;  /* 0x0000000000027941 */ /* 0x000fea0003800200 */
.L_x_92:
[----:B---34-:R-:W0:Y:S02]  /*4790*/  F2F.F64.F32 R2, R25 ;  /* 0x0000001900027310 */ /* 0x018e240000201800 */
[----:B0-----:R-:W-:-:S06]  /*47a0*/  DADD R34, R2, R34 ;  /* 0x0000000002227229 */ /* 0x001fcc0000000022 */
[----:B------:R0:W1:Y:S05]  /*47b0*/  F2F.F32.F64 R25, R34 ;  /* 0x0000002200197310 */ /* 0x00006a0000301000 */
.L_x_69:
[----:B------:R-:W-:Y:S05]  /*47c0*/  BSYNC.RECONVERGENT B0 ;  /* 0x0000000000007941 */ /* 0x000fea0003800200 */
.L_x_68:
[----:B0-----:R-:W-:Y:S01]  /*47d0*/  SHF.R.U32.HI R3, RZ, 0x2, R10 ;  /* 0x00000002ff037819 */ /* 0x001fe2000001160a */
[----:B------:R-:W-:Y:S01]  /*47e0*/  UMOV UR8, 0x3dcccccd ;  /* 0x3dcccccd00087882 */ /* 0x000fe20000000000 */
[----:B------:R-:W-:Y:S01]  /*47f0*/  SHF.L.U32 R2, R13, 0x4, RZ ;  /* 0x000000040d027819 */ /* 0x000fe200000006ff */
[----:B------:R-:W-:Y:S01]  /*4800*/  IMAD.U32 R15, RZ, RZ, UR8 ;  /* 0x00000008ff0f7e24 */ /* 0x000fe2000f8e00ff */
[----:B------:R-:W-:Y:S01]  /*4810*/  LOP3.LUT R3, R3, R10, RZ, 0x3c, !PT ;  /* 0x0000000a03037212 */ /* 0x000fe200078e3cff */
[----:B------:R-:W-:Y:S01]  /*4820*/  BSSY.RECONVERGENT B0, `(.L_x_94) ;  /* 0x0000016000007945 */ /* 0x000fe20003800200 */
[----:B------:R-:W-:Y:S01]  /*4830*/  IADD3 R30, PT, PT, R32, 0x587c5, RZ ;  /* 0x000587c5201e7810 */ /* 0x000fe20007ffe0ff */
[----:B-1-345:R-:W-:Y:S02]  /*4840*/  FADD R5, R5, R25 ;  /* 0x0000001905057221 */ /* 0x03afe40000000000 */
[----:B------:R-:W-:-:S05]  /*4850*/  IMAD.SHL.U32 R0, R3, 0x2, RZ ;  /* 0x0000000203007824 */ /* 0x000fca00078e00ff */
[----:B------:R-:W-:-:S04]  /*4860*/  LOP3.LUT R0, R13, R2, R0, 0x96, !PT ;  /* 0x000000020d007212 */ /* 0x000fc800078e9600 */
[----:B------:R-:W-:Y:S02]  /*4870*/  LOP3.LUT R9, R0, R3, RZ, 0x3c, !PT ;  /* 0x0000000300097212 */ /* 0x000fe400078e3cff */
[----:B------:R-:W-:-:S03]  /*4880*/  MOV R3, 0x2f800000 ;  /* 0x2f80000000037802 */ /* 0x000fc60000000f00 */
[----:B------:R-:W-:-:S05]  /*4890*/  IMAD.IADD R0, R9, 0x1, R30 ;  /* 0x0000000109007824 */ /* 0x000fca00078e021e */
        /* <DEDUP_REMOVED lines=9> */
[----:B-1----:R-:W-:Y:S06]  /*4930*/  @!P0 BRA `(.L_x_95) ;  /* 0x0000000000108947 */ /* 0x002fec0003800000 */
[----:B------:R-:W-:Y:S01]  /*4940*/  MOV R3, R10 ;  /* 0x0000000a00037202 */ /* 0x000fe20000000f00 */
[----:B------:R-:W-:Y:S01]  /*4950*/  IMAD.MOV.U32 R0, RZ, RZ, 0x3dcccccd ;  /* 0x3dcccccdff007424 */ /* 0x000fe200078e00ff */
[----:B------:R-:W-:-:S07]  /*4960*/  MOV R2, 0x4980 ;  /* 0x0000498000027802 */ /* 0x000fce0000000f00 */
[----:B--2---:R-:W-:Y:S05]  /*4970*/  CALL.REL.NOINC `($__internal_3_$__cuda_sm3x_div_rn_noftz_f32_slowpath) ;  /* 0x0000004c00147944 */ /* 0x004fea0003c00000 */
.L_x_95:
[----:B------:R-:W-:Y:S05]  /*4980*/  BSYNC.RECONVERGENT B0 ;  /* 0x0000000000007941 */ /* 0x000fea0003800200 */
.L_x_94:
[----:B------:R-:W-:Y:S01]  /*4990*/  FADD.RZ R0, R0, 0.5 ;  /* 0x3f00000000007421 */ /* 0x000fe2000000c000 */
[----:B------:R-:W-:Y:S01]  /*49a0*/  BSSY.RECONVERGENT B0, `(.L_x_96) ;  /* 0x0000158000007945 */ /* 0x000fe20003800200 */
[----:B------:R-:W-:Y:S02]  /*49b0*/  HFMA2 R32, -RZ, RZ, 0, 0 ;  /* 0x00000000ff207431 */ /* 0x000fe400000001ff */
[----:B------:R-:W0:Y:S02]  /*49c0*/  F2I.TRUNC.NTZ R25, R0 ;  /* 0x0000000000197305 */ /* 0x000e24000020f100 */
[----:B0-----:R-:W-:-:S13]  /*49d0*/  ISETP.GE.AND P0, PT, R25, 0x1, PT ;  /* 0x000000011900780c */ /* 0x001fda0003f06270 */
[----:B------:R-:W-:Y:S05]  /*49e0*/  @!P0 BRA `(.L_x_97) ;  /* 0x00000014004c8947 */ /* 0x000fea0003800000 */
[----:B------:R-:W-:Y:S01]  /*49f0*/  ISETP.NE.AND P0, PT, R25, 0x1, PT ;  /* 0x000000011900780c */ /* 0x000fe20003f05270 */
[----:B------:R-:W-:Y:S01]  /*4a00*/  BSSY.RECONVERGENT B2, `(.L_x_98) ;  /* 0x00000e3000027945 */ /* 0x000fe20003800200 */
[----:B------:R-:W-:-:S11]  /*4a10*/  CS2R R26, SRZ ;  /* 0x00000000001a7805 */ /* 0x000fd6000001ff00 */
[----:B------:R-:W-:Y:S05]  /*4a20*/  @!P0 BRA `(.L_x_99) ;  /* 0x0000000c00808947 */ /* 0x000fea0003800000 */
[----:B------:R-:W-:Y:S01]  /*4a30*/  BSSY.RECONVERGENT B3, `(.L_x_100) ;  /* 0x00000de000037945 */ /* 0x000fe20003800200 */
[----:B------:R-:W-:Y:S01]  /*4a40*/  LOP3.LUT R10, R25, 0x7ffffffe, RZ, 0xc0, !PT ;  /* 0x7ffffffe190a7812 */ /* 0x000fe200078ec0ff */
[----:B------:R-:W-:Y:S01]  /*4a50*/  IMAD.MOV.U32 R29, RZ, RZ, RZ ;  /* 0x000000ffff1d7224 */ /* 0x000fe200078e00ff */
[----:B------:R-:W-:-:S07]  /*4a60*/  MOV R32, RZ ;  /* 0x000000ff00207202 */ /* 0x000fce0000000f00 */
.L_x_115:
        /* <DEDUP_REMOVED lines=46> */
[----:B------:R-:W-:Y:S01]  /*4d50*/  SHF.L.U32 R3, R27, 0x4, RZ ;  /* 0x000000041b037819 */ /* 0x000fe200000006ff */
[----:B------:R-:W-:-:S02]  /*4d60*/  HFMA2 R11, -RZ, RZ, 0.1495361328125, 0.0004794597625732421875 ;  /* 0x30c90fdbff0b7431 */ /* 0x000fc400000001ff */
[----:B------:R-:W-:Y:S01]  /*4d70*/  @P0 FFMA R14, R0, R7, +INF ;  /* 0x7f800000000e0423 */ /* 0x000fe20000000007 */
[----:B------:R-:W-:Y:S01]  /*4d80*/  IMAD.SHL.U32 R7, R2, 0x2, RZ ;  /* 0x0000000202077824 */ /* 0x000fe200078e00ff */
[----:B------:R-:W-:Y:S02]  /*4d90*/  FSETP.NEU.AND P0, PT, R0, RZ, PT ;  /* 0x000000ff0000720b */ /* 0x000fe40003f0d000 */
[----:B------:R-:W-:Y:S02]  /*4da0*/  FMUL R14, R14, -2 ;  /* 0xc00000000e0e7820 */ /* 0x000fe40000400000 */
[----:B------:R-:W-:-:S03]  /*4db0*/  LOP3.LUT R2, R2, R7, R3, 0x96, !PT ;  /* 0x0000000702027212 */ /* 0x000fc600078e9603 */
[----:B------:R-:W-:Y:S02]  /*4dc0*/  FSEL R14, R14, +INF , P0 ;  /* 0x7f8000000e0e7808 */ /* 0x000fe40000000000 */
        /* <DEDUP_REMOVED lines=10> */
[----:B-12---:R-:W-:Y:S05]  /*4e70*/  CALL.REL.NOINC `($__internal_2_$__cuda_sm20_sqrt_rn_f32_slowpath) ;  /* 0x00000044007c7944 */ /* 0x006fea0003c00000 */
[----:B------:R-:W-:Y:S05]  /*4e80*/  BRA `(.L_x_105) ;  /* 0x0000000000107947 */ /* 0x000fea0003800000 */
.L_x_104:
[----:B-1----:R-:W-:Y:S01]  /*4e90*/  FMUL.FTZ R15, R14, R3 ;  /* 0x000000030e0f7220 */ /* 0x002fe20000410000 */
[----:B------:R-:W-:-:S03]  /*4ea0*/  FMUL.FTZ R2, R3, 0.5 ;  /* 0x3f00000003027820 */ /* 0x000fc60000410000 */
[----:B------:R-:W-:-:S04]  /*4eb0*/  FFMA R0, -R15, R15, R14 ;  /* 0x0000000f0f007223 */ /* 0x000fc8000000010e */
[----:B------:R-:W-:-:S07]  /*4ec0*/  FFMA R15, R0, R2, R15 ;  /* 0x00000002000f7223 */ /* 0x000fce000000000f */
.L_x_105:
[----:B------:R-:W-:Y:S05]  /*4ed0*/  BSYNC.RECONVERGENT B4 ;  /* 0x0000000000047941 */ /* 0x000fea0003800200 */
.L_x_103:
        /* <DEDUP_REMOVED lines=11> */
.L_x_102:
[----:B------:R-:W-:Y:S05]  /*4f90*/  BSYNC.RECONVERGENT B1 ;  /* 0x0000000000017941 */ /* 0x000fea0003800200 */
.L_x_101:
[----:B------:R-:W0:Y:S01]  /*4fa0*/  MUFU.RCP64H R3, 100 ;  /* 0x4059000000037908 */ /* 0x000e220000001800 */
[----:B------:R-:W-:Y:S02]  /*4fb0*/  HFMA2 R14, -RZ, RZ, 0, 0 ;  /* 0x00000000ff0e7431 */ /* 0x000fe400000001ff */
[----:B------:R-:W-:Y:S01]  /*4fc0*/  IMAD.MOV.U32 R15, RZ, RZ, 0x40590000 ;  /* 0x40590000ff0f7424 */ /* 0x000fe200078e00ff */
[----:B------:R-:W-:Y:S01]  /*4fd0*/  MOV R2, 0x1 ;  /* 0x0000000100027802 */ /* 0x000fe20000000f00 */
[----:B------:R-:W-:Y:S01]  /*4fe0*/  BSSY.RECONVERGENT B4, `(.L_x_106) ;  /* 0x0000016000047945 */ /* 0x000fe20003800200 */
[----:B------:R-:W-:-:S04]  /*4ff0*/  ISETP.NE.AND P3, PT, R8, 0x1, PT ;  /* 0x000000010800780c */ /* 0x000fc80003f65270 */
[----:B0-----:R-:W-:-:S08]  /*5000*/  DFMA R18, R2, -R14, 1 ;  /* 0x3ff000000212742b */ /* 0x001fd0000000080e */
        /* <DEDUP_REMOVED lines=16> */
[----:B--2---:R-:W-:Y:S05]  /*5110*/  CALL.REL.NOINC `($__internal_1_$__cuda_sm20_div_rn_f64_full) ;  /* 0x0000003c00407944 */ /* 0x004fea0003c00000 */
[----:B------:R-:W-:Y:S01]  /*5120*/  IMAD.MOV.U32 R14, RZ, RZ, R0 ;  /* 0x000000ffff0e7224 */ /* 0x000fe200078e0000 */
[----:B------:R-:W-:-:S07]  /*5130*/  MOV R15, R35 ;  /* 0x00000023000f7202 */ /* 0x000fce0000000f00 */
.L_x_107:
[----:B------:R-:W-:Y:S05]  /*5140*/  BSYNC.RECONVERGENT B4 ;  /* 0x0000000000047941 */ /* 0x000fea0003800200 */
.L_x_106:
[----:B------:R-:W0:Y:S01]  /*5150*/  F2F.F64.F32 R32, R32 ;  /* 0x0000002000207310 */ /* 0x000e220000201800 */
[----:B------:R-:W-:Y:S01]  /*5160*/  BSSY.RECONVERGENT B1, `(.L_x_108) ;  /* 0x000004d000017945 */ /* 0x000fe20003800200 */
[----:B------:R-:W-:Y:S01]  /*5170*/  IMAD.MOV.U32 R8, RZ, RZ, RZ ;  /* 0x000000ffff087224 */ /* 0x000fe200078e00ff */
[----:B------:R-:W-:Y:S01]  /*5180*/  MOV R21, R7 ;  /* 0x0000000700157202 */ /* 0x000fe20000000f00 */
[----:B0-----:R-:W-:-:S06]  /*5190*/  DADD R14, R32, R14 ;  /* 0x00000000200e7229 */ /* 0x001fcc000000000e */
[----:B------:R0:W1:Y:S01]  /*51a0*/  F2F.F32.F64 R32, R14 ;  /* 0x0000000e00207310 */ /* 0x0000620000301000 */
[----:B------:R-:W-:Y:S05]  /*51b0*/  @P3 BRA `(.L_x_109) ;  /* 0x00000004001c3947 */ /* 0x000fea0003800000 */
[----:B------:R-:W-:Y:S01]  /*51c0*/  SHF.R.U32.HI R3, RZ, 0x2, R24 ;  /* 0x00000002ff037819 */ /* 0x000fe20000011618 */
[----:B------:R-:W-:Y:S01]  /*51d0*/  IMAD.MOV.U32 R9, RZ, RZ, 0x7f800000 ;  /* 0x7f800000ff097424 */ /* 0x000fe200078e00ff */
[----:B------:R-:W-:Y:S01]  /*51e0*/  MOV R8, 0x3e055027 ;  /* 0x3e05502700087802 */ /* 0x000fe20000000f00 */
[----:B------:R-:W-:Y:S01]  /*51f0*/  BSSY.RECONVERGENT B4, `(.L_x_110) ;  /* 0x000003a000047945 */ /* 0x000fe20003800200 */
[----:B------:R-:W-:Y:S01]  /*5200*/  LOP3.LUT R0, R3, R24, RZ, 0x3c, !PT ;  /* 0x0000001803007212 */ /* 0x000fe200078e3cff */
[----:B------:R-:W-:-:S03]  /*5210*/  IMAD.SHL.U32 R3, R28, 0x10, RZ ;  /* 0x000000101c037824 */ /* 0x000fc600078e00ff */
        /* <DEDUP_REMOVED lines=30> */
[----:B------:R-:W-:Y:S01]  /*5400*/  LOP3.LUT R3, R8, R11, RZ, 0x3c, !PT ;  /* 0x0000000b08037212 */ /* 0x000fe200078e3cff */
[----:B------:R-:W-:Y:S02]  /*5410*/  IMAD.SHL.U32 R2, R13, 0x10, RZ ;  /* 0x000000100d027824 */ /* 0x000fe400078e00ff */
[C---:B------:R-:W-:Y:S01]  /*5420*/  @P0 FFMA R7, R0.reuse, R9, +INF ;  /* 0x7f80000000070423 */ /* 0x040fe20000000009 */
[----:B------:R-:W-:Y:S02]  /*5430*/  SHF.L.U32 R8, R3, 0x1, RZ ;  /* 0x0000000103087819 */ /* 0x000fe400000006ff */
[----:B------:R-:W-:Y:S01]  /*5440*/  FSETP.NEU.AND P0, PT, R0, RZ, PT ;  /* 0x000000ff0000720b */ /* 0x000fe20003f0d000 */
[----:B------:R-:W-:Y:S01]  /*5450*/  FMUL R7, R7, -2 ;  /* 0xc000000007077820 */ /* 0x000fe20000400000 */
[----:B------:R-:W-:-:S04]  /*5460*/  LOP3.LUT R2, R3, R8, R2, 0x96, !PT ;  /* 0x0000000803027212 */ /* 0x000fc800078e9602 */
[----:B------:R-:W-:Y:S01]  /*5470*/  FSEL R12, R7, +INF , P0 ;  /* 0x7f800000070c7808 */ /* 0x000fe20000000000 */
[----:B------:R-:W-:Y:S01]  /*5480*/  IMAD.MOV.U32 R7, RZ, RZ, 0x30c90fdb ;  /* 0x30c90fdbff077424 */ /* 0x000fe200078e00ff */
[----:B------:R-:W-:Y:S02]  /*5490*/  LOP3.LUT R9, R2, R13, RZ, 0x3c, !PT ;  /* 0x0000000d02097212 */ /* 0x000fe400078e3cff */
[----:B------:R3:W4:Y:S01]  /*54a0*/  MUFU.RSQ R3, R12 ;  /* 0x0000000c00037308 */ /* 0x0007220000001400 */
[----:B------:R-:W-:Y:S01]  /*54b0*/  VIADD R2, R12, 0xf3000000 ;  /* 0xf30000000c027836 */ /* 0x000fe20000000000 */
[----:B------:R-:W-:-:S04]  /*54c0*/  IADD3 R0, PT, PT, R30, R9, RZ ;  /* 0x000000091e007210 */ /* 0x000fc80007ffe0ff */
[----:B------:R-:W-:Y:S02]  /*54d0*/  ISETP.GT.U32.AND P0, PT, R2, 0x727fffff, PT ;  /* 0x727fffff0200780c */ /* 0x000fe40003f04070 */
[----:B------:R-:W-:-:S05]  /*54e0*/  I2FP.F32.U32 R0, R0 ;  /* 0x0000000000007245 */ /* 0x000fca0000201000 */
[----:B------:R-:W-:-:S06]  /*54f0*/  FFMA R8, R0, R7, 7.314590599882819788e-10 ;  /* 0x30490fdb00087423 */ /* 0x000fcc0000000007 */
[----:B---34-:R-:W-:Y:S05]  /*5500*/  @!P0 BRA `(.L_x_111) ;  /* 0x0000000000108947 */ /* 0x018fea0003800000 */
[----:B------:R-:W-:Y:S02]  /*5510*/  MOV R2, R12 ;  /* 0x0000000c00027202 */ /* 0x000fe40000000f00 */
[----:B------:R-:W-:-:S07]  /*5520*/  MOV R0, 0x5540 ;  /* 0x0000554000007802 */ /* 0x000fce0000000f00 */
[----:B012---:R-:W-:Y:S05]  /*5530*/  CALL.REL.NOINC `($__internal_2_$__cuda_sm20_sqrt_rn_f32_slowpath) ;  /* 0x0000003c00cc7944 */ /* 0x007fea0003c00000 */
[----:B------:R-:W-:Y:S05]  /*5540*/  BRA `(.L_x_112) ;  /* 0x0000000000107947 */ /* 0x000fea0003800000 */
.L_x_111:
[----:B0-----:R-:W-:Y:S01]  /*5550*/  FMUL.FTZ R15, R12, R3 ;  /* 0x000000030c0f7220 */ /* 0x001fe20000410000 */
[----:B------:R-:W-:-:S03]  /*5560*/  FMUL.FTZ R2, R3, 0.5 ;  /* 0x3f00000003027820 */ /* 0x000fc60000410000 */
[----:B------:R-:W-:-:S04]  /*5570*/  FFMA R0, -R15, R15, R12 ;  /* 0x0000000f0f007223 */ /* 0x000fc8000000010c */
[----:B------:R-:W-:-:S07]  /*5580*/  FFMA R15, R0, R2, R15 ;  /* 0x00000002000f7223 */ /* 0x000fce000000000f */
.L_x_112:
[----:B------:R-:W-:Y:S05]  /*5590*/  BSYNC.RECONVERGENT B4 ;  /* 0x0000000000047941 */ /* 0x000fea0003800200 */
.L_x_110:
        /* <DEDUP_REMOVED lines=9> */
.L_x_109:
[----:B------:R-:W-:Y:S05]  /*5630*/  BSYNC.RECONVERGENT B1 ;  /* 0x0000000000017941 */ /* 0x000fea0003800200 */
.L_x_108:
[----:B------:R-:W3:Y:S01]  /*5640*/  MUFU.RCP64H R3, 100 ;  /* 0x4059000000037908 */ /* 0x000ee20000001800 */
[----:B0-----:R-:W-:Y:S01]  /*5650*/  IMAD.MOV.U32 R14, RZ, RZ, 0x0 ;  /* 0x00000000ff0e7424 */ /* 0x001fe200078e00ff */
[----:B------:R-:W-:Y:S01]  /*5660*/  MOV R15, 0x40590000 ;  /* 0x40590000000f7802 */ /* 0x000fe20000000f00 */
[----:B------:R-:W-:Y:S01]  /*5670*/  IMAD.MOV.U32 R2, RZ, RZ, 0x1 ;  /* 0x00000001ff027424 */ /* 0x000fe200078e00ff */
[----:B------:R-:W-:Y:S05]  /*5680*/  BSSY.RECONVERGENT B4, `(.L_x_113) ;  /* 0x0000014000047945 */ /* 0x000fea0003800200 */
[----:B---3--:R-:W-:-:S08]  /*5690*/  DFMA R18, R2, -R14, 1 ;  /* 0x3ff000000212742b */ /* 0x008fd0000000080e */
        /* <DEDUP_REMOVED lines=18> */
.L_x_114:
[----:B------:R-:W-:Y:S05]  /*57c0*/  BSYNC.RECONVERGENT B4 ;  /* 0x0000000000047941 */ /* 0x000fea0003800200 */
.L_x_113:
[----:B-1----:R-:W0:Y:S02]  /*57d0*/  F2F.F64.F32 R32, R32 ;  /* 0x0000002000207310 */ /* 0x002e240000201800 */
[----:B0-----:R-:W-:-:S06]  /*57e0*/  DADD R34, R32, R34 ;  /* 0x0000000020227229 */ /* 0x001fcc0000000022 */
[----:B------:R0:W1:Y:S01]  /*57f0*/  F2F.F32.F64 R32, R34 ;  /* 0x0000002200207310 */ /* 0x0000620000301000 */
[----:B------:R-:W-:Y:S05]  /*5800*/  @P4 BRA `(.L_x_115) ;  /* 0xfffffff000984947 */ /* 0x000fea000383ffff */
[----:B------:R-:W-:Y:S05]  /*5810*/  BSYNC.RECONVERGENT B3 ;  /* 0x0000000000037941 */ /* 0x000fea0003800200 */
.L_x_100:
[----:B-1----:R1:W3:Y:S02]  /*5820*/  F2F.F64.F32 R26, R32 ;  /* 0x00000020001a7310 */ /* 0x0022e40000201800 */
.L_x_99:
[----:B------:R-:W-:Y:S05]  /*5830*/  BSYNC.RECONVERGENT B2 ;  /* 0x0000000000027941 */ /* 0x000fea0003800200 */
.L_x_98:
        /* <DEDUP_REMOVED lines=54> */
[----:B------:R4:W0:Y:S01]  /*5ba0*/  MUFU.RSQ R3, R8 ;  /* 0x0000000800037308 */ /* 0x0008220000001400 */
[----:B------:R-:W-:Y:S01]  /*5bb0*/  VIADD R2, R8, 0xf3000000 ;  /* 0xf300000008027836 */ /* 0x000fe20000000000 */
[----:B------:R-:W-:-:S04]  /*5bc0*/  IADD3 R0, PT, PT, R30, R21, RZ ;  /* 0x000000151e007210 */ /* 0x000fc80007ffe0ff */
[----:B------:R-:W-:Y:S02]  /*5bd0*/  ISETP.GT.U32.AND P0, PT, R2, 0x727fffff, PT ;  /* 0x727fffff0200780c */ /* 0x000fe40003f04070 */
[----:B------:R-:W-:-:S05]  /*5be0*/  I2FP.F32.U32 R0, R0 ;  /* 0x0000000000007245 */ /* 0x000fca0000201000 */
[----:B------:R-:W-:-:S06]  /*5bf0*/  FFMA R10, R0, R7, 7.314590599882819788e-10 ;  /* 0x30490fdb000a7423 */ /* 0x000fcc0000000007 */
[----:B0---4-:R-:W-:Y:S05]  /*5c00*/  @!P0 BRA `(.L_x_119) ;  /* 0x0000000000108947 */ /* 0x011fea0003800000 */
[----:B------:R-:W-:Y:S02]  /*5c10*/  MOV R2, R8 ;  /* 0x0000000800027202 */ /* 0x000fe40000000f00 */
[----:B------:R-:W-:-:S07]  /*5c20*/  MOV R0, 0x5c40 ;  /* 0x00005c4000007802 */ /* 0x000fce0000000f00 */
[----:B-123--:R-:W-:Y:S05]  /*5c30*/  CALL.REL.NOINC `($__internal_2_$__cuda_sm20_sqrt_rn_f32_slowpath) ;  /* 0x00000038000c7944 */ /* 0x00efea0003c00000 */
[----:B------:R-:W-:Y:S05]  /*5c40*/  BRA `(.L_x_120) ;  /* 0x0000000000107947 */ /* 0x000fea0003800000 */
.L_x_119:
[----:B------:R-:W-:Y:S01]  /*5c50*/  FMUL.FTZ R15, R8, R3 ;  /* 0x00000003080f7220 */ /* 0x000fe20000410000 */
[----:B------:R-:W-:-:S03]  /*5c60*/  FMUL.FTZ R2, R3, 0.5 ;  /* 0x3f00000003027820 */ /* 0x000fc60000410000 */
[----:B------:R-:W-:-:S04]  /*5c70*/  FFMA R0, -R15, R15, R8 ;  /* 0x0000000f0f007223 */ /* 0x000fc80000000108 */
[----:B------:R-:W-:-:S07]  /*5c80*/  FFMA R15, R0, R2, R15 ;  /* 0x00000002000f7223 */ /* 0x000fce000000000f */
.L_x_120:
[----:B------:R-:W-:Y:S05]  /*5c90*/  BSYNC.RECONVERGENT B2 ;  /* 0x0000000000027941 */ /* 0x000fea0003800200 */
.L_x_118:
        /* <DEDUP_REMOVED lines=9> */
[----:B------:R-:W4:Y:S01]  /*5d30*/  MUFU.COS R2, R10 ;  /* 0x0000000a00027308 */ /* 0x000f220000000000 */
[-C--:B0-----:R-:W-:Y:S01]  /*5d40*/  FMUL R23, R0, R15.reuse ;  /* 0x0000000f00177220 */ /* 0x081fe20000400000 */
[----:B----4-:R-:W-:-:S07]  /*5d50*/  FMUL R7, R2, R15 ;  /* 0x0000000f02077220 */ /* 0x010fce0000400000 */
.L_x_117:
[----:B------:R-:W-:Y:S05]  /*5d60*/  BSYNC.RECONVERGENT B1 ;  /* 0x0000000000017941 */ /* 0x000fea0003800200 */
.L_x_116:
[----:B------:R-:W4:Y:S01]  /*5d70*/  MUFU.RCP64H R15, 100 ;  /* 0x40590000000f7908 */ /* 0x000f220000001800 */
[----:B------:R-:W-:Y:S02]  /*5d80*/  HFMA2 R2, -RZ, RZ, 0, 0 ;  /* 0x00000000ff027431 */ /* 0x000fe400000001ff */
[----:B------:R-:W-:Y:S01]  /*5d90*/  IMAD.MOV.U32 R3, RZ, RZ, 0x40590000 ;  /* 0x40590000ff037424 */ /* 0x000fe200078e00ff */
[----:B------:R-:W-:Y:S01]  /*5da0*/  MOV R14, 0x1 ;  /* 0x00000001000e7802 */ /* 0x000fe20000000f00 */
[----:B------:R-:W-:Y:S01]  /*5db0*/  FMUL R0, R23, R6 ;  /* 0x0000000617007220 */ /* 0x000fe20000400000 */
[----:B------:R-:W-:Y:S04]  /*5dc0*/  BSSY.RECONVERGENT B2, `(.L_x_121) ;  /* 0x0000013000027945 */ /* 0x000fe80003800200 */
[----:B----4-:R-:W-:-:S08]  /*5dd0*/  DFMA R18, R14, -R2, 1 ;  /* 0x3ff000000e12742b */ /* 0x010fd00000000802 */
[----:B------:R-:W-:-:S08]  /*5de0*/  DFMA R18, R18, R18, R18 ;  /* 0x000000121212722b */ /* 0x000fd00000000012 */
[----:B------:R-:W-:-:S08]  /*5df0*/  DFMA R14, R14, R18, R14 ;  /* 0x000000120e0e722b */ /* 0x000fd0000000000e */
[C---:B------:R-:W-:Y:S01]  /*5e00*/  DFMA R18, R14.reuse, -R2, 1 ;  /* 0x3ff000000e12742b */ /* 0x040fe20000000802 */
[----:B------:R-:W0:Y:S07]  /*5e10*/  F2F.F64.F32 R2, R0 ;  /* 0x0000000000027310 */ /* 0x000e2e0000201800 */
[----:B------:R-:W-:-:S08]  /*5e20*/  DFMA R18, R14, R18, R14 ;  /* 0x000000120e12722b */ /* 0x000fd0000000000e */
[----:B0-2---:R-:W-:Y:S01]  /*5e30*/  DMUL R34, R18, R2 ;  /* 0x0000000212227228 */ /* 0x005fe20000000000 */
        /* <DEDUP_REMOVED lines=9> */
[----:B-1-3--:R-:W-:Y:S05]  /*5ed0*/  CALL.REL.NOINC `($__internal_1_$__cuda_sm20_div_rn_f64_full) ;  /* 0x0000002c00d07944 */ /* 0x00afea0003c00000 */
[----:B------:R-:W-:-:S07]  /*5ee0*/  IMAD.MOV.U32 R34, RZ, RZ, R0 ;  /* 0x000000ffff227224 */ /* 0x000fce00078e0000 */
.L_x_122:
[----:B------:R-:W-:Y:S05]  /*5ef0*/  BSYNC.RECONVERGENT B2 ;  /* 0x0000000000027941 */ /* 0x000fea0003800200 */
.L_x_121:
[----:B---3--:R-:W-:-:S06]  /*5f00*/  DADD R26, R34, R26 ;  /* 0x00000000221a7229 */ /* 0x008fcc000000001a */
[----:B-1----:R4:W0:Y:S05]  /*5f10*/  F2F.F32.F64 R32, R26 ;  /* 0x0000001a00207310 */ /* 0x00282a0000301000 */
.L_x_97:
[----:B------:R-:W-:Y:S05]  /*5f20*/  BSYNC.RECONVERGENT B0 ;  /* 0x0000000000007941 */ /* 0x000fea0003800200 */
.L_x_96:
[----:B------:R-:W-:Y:S01]  /*5f30*/  SHF.R.U32.HI R3, RZ, 0x2, R24 ;  /* 0x00000002ff037819 */ /* 0x000fe20000011618 */
[----:B------:R-:W-:Y:S01]  /*5f40*/  UMOV UR8, 0x3d4ccccd ;  /* 0x3d4ccccd00087882 */ /* 0x000fe20000000000 */
[----:B------:R-:W-:Y:S01]  /*5f50*/  SHF.L.U32 R2, R9, 0x4, RZ ;  /* 0x0000000409027819 */ /* 0x000fe200000006ff */
[----:B------:R-:W-:Y:S01]  /*5f60*/  IMAD.U32 R15, RZ, RZ, UR8 ;  /* 0x00000008ff0f7e24 */ /* 0x000fe2000f8e00ff */
[----:B------:R-:W-:Y:S01]  /*5f70*/  LOP3.LUT R3, R3, R24, RZ, 0x3c, !PT ;  /* 0x0000001803037212 */ /* 0x000fe200078e3cff */
[----:B------:R-:W-:Y:S01]  /*5f80*/  BSSY.RECONVERGENT B0, `(.L_x_123) ;  /* 0x0000015000007945 */ /* 0x000fe20003800200 */
[----:B------:R-:W-:-:S03]  /*5f90*/  IADD3 R30, PT, PT, R30, 0x587c5, RZ ;  /* 0x000587c51e1e7810 */ /* 0x000fc60007ffe0ff */
[----:B------:R-:W-:-:S05]  /*5fa0*/  IMAD.SHL.U32 R0, R3, 0x2, RZ ;  /* 0x0000000203007824 */ /* 0x000fca00078e00ff */
[----:B------:R-:W-:-:S04]  /*5fb0*/  LOP3.LUT R0, R9, R2, R0, 0x96, !PT ;  /* 0x0000000209007212 */ /* 0x000fc800078e9600 */
[----:B------:R-:W-:Y:S02]  /*5fc0*/  LOP3.LUT R10, R0, R3, RZ, 0x3c, !PT ;  /* 0x00000003000a7212 */ /* 0x000fe400078e3cff */
[----:B------:R-:W-:-:S03]  /*5fd0*/  MOV R3, 0x2f800000 ;  /* 0x2f80000000037802 */ /* 0x000fc60000000f00 */
[----:B------:R-:W-:-:S05]  /*5fe0*/  IMAD.IADD R0, R10, 0x1, R30 ;  /* 0x000000010a007824 */ /* 0x000fca00078e021e */
[----:B------:R-:W-:-:S05]  /*5ff0*/  I2FP.F32.U32 R0, R0 ;  /* 0x0000000000007245 */ /* 0x000fca0000201000 */
[----:B------:R-:W-:-:S04]  /*6000*/  FFMA R14, R0, R3, 1.1641532182693481445e-10 ;  /* 0x2f000000000e7423 */ /* 0x000fc80000000003 */
[----:B------:R-:W5:Y:S08]  /*6010*/  MUFU.RCP R0, R14 ;  /* 0x0000000e00007308 */ /* 0x000f700000001000 */
[----:B------:R-:W1:Y:S01]  /*6020*/  FCHK P0, R15, R14 ;  /* 0x0000000e0f007302 */ /* 0x000e620000000000 */
[----:B-----5:R-:W-:-:S04]  /*6030*/  FFMA R3, -R14, R0, 1 ;  /* 0x3f8000000e037423 */ /* 0x020fc80000000100 */
        /* <DEDUP_REMOVED lines=8> */
[----:B0-234-:R-:W-:Y:S05]  /*60c0*/  CALL.REL.NOINC `($__internal_3_$__cuda_sm3x_div_rn_noftz_f32_slowpath) ;  /* 0x0000003400407944 */ /* 0x01dfea0003c00000 */
.L_x_124:
[----:B------:R-:W-:Y:S05]  /*60d0*/  BSYNC.RECONVERGENT B0 ;  /* 0x0000000000007941 */ /* 0x000fea0003800200 */
.L_x_123:
[----:B------:R-:W-:Y:S01]  /*60e0*/  FADD.RZ R0, R0, 0.5 ;  /* 0x3f00000000007421 */ /* 0x000fe2000000c000 */
[----:B------:R-:W-:Y:S03]  /*60f0*/  BSSY.RECONVERGENT B0, `(.L_x_125) ;  /* 0x0000156000007945 */ /* 0x000fe60003800200 */
[----:B------:R-:W1:Y:S02]  /*6100*/  F2I.TRUNC.NTZ R25, R0 ;  /* 0x0000000000197305 */ /* 0x000e64000020f100 */
[----:B-1----:R-:W-:-:S13]  /*6110*/  ISETP.GE.AND P0, PT, R25, 0x1, PT ;  /* 0x000000011900780c */ /* 0x002fda0003f06270 */
[----:B------:R-:W-:Y:S05]  /*6120*/  @!P0 BRA `(.L_x_126) ;  /* 0x0000001400488947 */ /* 0x000fea0003800000 */
[----:B------:R-:W-:Y:S01]  /*6130*/  ISETP.NE.AND P0, PT, R25, 0x1, PT ;  /* 0x000000011900780c */ /* 0x000fe20003f05270 */
[----:B------:R-:W-:-:S12]  /*6140*/  BSSY.RECONVERGENT B2, `(.L_x_127) ;  /* 0x00000e0000027945 */ /* 0x000fd80003800200 */
[----:B------:R-:W-:Y:S05]  /*6150*/  @!P0 BRA `(.L_x_128) ;  /* 0x0000000c00788947 */ /* 0x000fea0003800000 */
[----:B------:R-:W-:Y:S01]  /*6160*/  HFMA2 R29, -RZ, RZ, 0, 0 ;  /* 0x00000000ff1d7431 */ /* 0x000fe200000001ff */
[----:B------:R-:W-:-:S07]  /*6170*/  LOP3.LUT R24, R25, 0x7ffffffe, RZ, 0xc0, !PT ;  /* 0x7ffffffe19187812 */ /* 0x000fce00078ec0ff */
.L_x_143:
[----:B------:R-:W-:Y:S01]  /*6180*/  ISETP.NE.AND P0, PT, R8, 0x1, PT ;  /* 0x000000010800780c */ /* 0x000fe20003f05270 */
[----:B------:R-:W-:Y:S01]  /*6190*/  VIADD R29, R29, 0x2 ;  /* 0x000000021d1d7836 */ /* 0x000fe20000000000 */
[----:B------:R-:W-:Y:S01]  /*61a0*/  BSSY.RECONVERGENT B1, `(.L_x_129) ;  /* 0x0000050000017945 */ /* 0x000fe20003800200 */
[----:B------:R-:W-:Y:S01]  /*61b0*/  MOV R28, R10 ;  /* 0x0000000a001c7202 */ /* 0x000fe20000000f00 */
[----:B---34-:R-:W-:Y:S01]  /*61c0*/  IMAD.MOV.U32 R26, RZ, RZ, R9 ;  /* 0x000000ffff1a7224 */ /* 0x018fe200078e0009 */
[----:B------:R-:W-:Y:S01]  /*61d0*/  MOV R27, R13 ;  /* 0x0000000d001b7202 */ /* 0x000fe20000000f00 */
[----:B------:R-:W-:Y:S01]  /*61e0*/  IMAD.MOV.U32 R0, RZ, RZ, R7 ;  /* 0x000000ffff007224 */ /* 0x000fe200078e0007 */
[----:B------:R-:W-:-:S06]  /*61f0*/  ISETP.NE.AND P4, PT, R29, R24, PT ;  /* 0x000000181d00720c */ /* 0x000fcc0003f85270 */
[----:B-1----:R-:W-:Y:S07]  /*6200*/  @!P0 BRA `(.L_x_130) ;  /* 0x0000000400248947 */ /* 0x002fee0003800000 */
        /* <DEDUP_REMOVED lines=47> */
[----:B------:R1:W3:Y:S02]  /*6500*/  MUFU.RSQ R3, R12 ;  /* 0x0000000c00037308 */ /* 0x0002e40000001400 */
[----:B------:R-:W-:Y:S01]  /*6510*/  IMAD.IADD R0, R28, 0x1, R30 ;  /* 0x000000011c007824 */ /* 0x000fe200078e021e */
[----:B------:R-:W-:-:S04]  /*6520*/  ISETP.GT.U32.AND P0, PT, R2, 0x727fffff, PT ;  /* 0x727fffff0200780c */ /* 0x000fc80003f04070 */
[----:B------:R-:W-:-:S05]  /*6530*/  I2FP.F32.U32 R0, R0 ;  /* 0x0000000000007245 */ /* 0x000fca0000201000 */
[----:B------:R-:W-:-:S04]  /*6540*/  FFMA R11, R0, R11, 7.314590599882819788e-10 ;  /* 0x30490fdb000b7423 */ /* 0x000fc8000000000b */
[----:B-1----:R-:W-:Y:S05]  /*6550*/  @!P0 BRA `(.L_x_132) ;  /* 0x0000000000108947 */ /* 0x002fea0003800000 */
[----:B------:R-:W-:Y:S01]  /*6560*/  IMAD.MOV.U32 R2, RZ, RZ, R12 ;  /* 0x000000ffff027224 */ /* 0x000fe200078e000c */
[----:B------:R-:W-:-:S07]  /*6570*/  MOV R0, 0x6590 ;  /* 0x0000659000007802 */ /* 0x000fce0000000f00 */
[----:B0-23--:R-:W-:Y:S05]  /*6580*/  CALL.REL.NOINC `($__internal_2_$__cuda_sm20_sqrt_rn_f32_slowpath) ;  /* 0x0000002c00b87944 */ /* 0x00dfea0003c00000 */
[----:B------:R-:W-:Y:S05]  /*6590*/  BRA `(.L_x_133) ;  /* 0x0000000000107947 */ /* 0x000fea0003800000 */
.L_x_132:
[----:B---3--:R-:W-:Y:S01]  /*65a0*/  FMUL.FTZ R15, R12, R3 ;  /* 0x000000030c0f7220 */ /* 0x008fe20000410000 */
[----:B------:R-:W-:-:S03]  /*65b0*/  FMUL.FTZ R2, R3, 0.5 ;  /* 0x3f00000003027820 */ /* 0x000fc60000410000 */
[----:B------:R-:W-:-:S04]  /*65c0*/  FFMA R0, -R15, R15, R12 ;  /* 0x0000000f0f007223 */ /* 0x000fc8000000010c */
[----:B------:R-:W-:-:S07]  /*65d0*/  FFMA R15, R0, R2, R15 ;  /* 0x00000002000f7223 */ /* 0x000fce000000000f */
.L_x_133:
[----:B------:R-:W-:Y:S05]  /*65e0*/  BSYNC.RECONVERGENT B3 ;  /* 0x0000000000037941 */ /* 0x000fea0003800200 */
.L_x_131:
[----:B------:R-:W-:Y:S01]  /*65f0*/  FMUL.RZ R3, R11, 0.15915493667125701904 ;  /* 0x3e22f9830b037820 */ /* 0x000fe2000040c000 */
[----:B------:R-:W-:Y:S01]  /*6600*/  IMAD.MOV.U32 R11, RZ, RZ, R13 ;  /* 0x000000ffff0b7224 */ /* 0x000fe200078e000d */
[----:B------:R-:W-:Y:S01]  /*6610*/  MOV R12, R9 ;  /* 0x00000009000c7202 */ /* 0x000fe20000000f00 */
[----:B------:R-:W-:Y:S01]  /*6620*/  IMAD.MOV.U32 R13, RZ, RZ, R10 ;  /* 0x000000ffff0d7224 */ /* 0x000fe200078e000a */
[----:B------:R-:W1:Y:S01]  /*6630*/  MUFU.SIN R0, R3 ;  /* 0x0000000300007308 */ /* 0x000e620000000400 */
[----:B------:R-:W-:Y:S01]  /*6640*/  MOV R27, R10 ;  /* 0x0000000a001b7202 */ /* 0x000fe20000000f00 */
[----:B------:R-:W-:Y:S01]  /*6650*/  IMAD.MOV.U32 R9, RZ, RZ, R26 ;  /* 0x000000ffff097224 */ /* 0x000fe200078e001a */
[----:B------:R-:W-:-:S05]  /*6660*/  MOV R10, R28 ;  /* 0x0000001c000a7202 */ /* 0x000fca0000000f00 */
[----:B------:R-:W3:Y:S01]  /*6670*/  MUFU.COS R2, R3 ;  /* 0x0000000300027308 */ /* 0x000ee20000000000 */
[-C--:B-1----:R-:W-:Y:S01]  /*6680*/  FMUL R0, R0, R15.reuse ;  /* 0x0000000f00007220 */ /* 0x082fe20000400000 */
[----:B---3--:R-:W-:-:S07]  /*6690*/  FMUL R7, R2, R15 ;  /* 0x0000000f02077220 */ /* 0x008fce0000400000 */
.L_x_130:
[----:B------:R-:W-:Y:S05]  /*66a0*/  BSYNC.RECONVERGENT B1 ;  /* 0x0000000000017941 */ /* 0x000fea0003800200 */
.L_x_129:
[----:B------:R-:W1:Y:S01]  /*66b0*/  MUFU.RCP64H R3, 100 ;  /* 0x4059000000037908 */ /* 0x000e620000001800 */
[----:B------:R-:W-:Y:S02]  /*66c0*/  HFMA2 R14, -RZ, RZ, 0, 0 ;  /* 0x00000000ff0e7431 */ /* 0x000fe400000001ff */
[----:B------:R-:W-:Y:S01]  /*66d0*/  IMAD.MOV.U32 R15, RZ, RZ, 0x40590000 ;  /* 0x40590000ff0f7424 */ /* 0x000fe200078e00ff */
[----:B------:R-:W-:Y:S01]  /*66e0*/  MOV R2, 0x1 ;  /* 0x0000000100027802 */ /* 0x000fe20000000f00 */
[----:B------:R-:W-:Y:S01]  /*66f0*/  BSSY.RECONVERGENT B3, `(.L_x_134) ;  /* 0x0000017000037945 */ /* 0x000fe20003800200 */
[----:B------:R-:W-:-:S04]  /*6700*/  ISETP.NE.AND P3, PT, R8, 0x1, PT ;  /* 0x000000010800780c */ /* 0x000fc80003f65270 */
[----:B-1----:R-:W-:-:S08]  /*6710*/  DFMA R18, R2, -R14, 1 ;  /* 0x3ff000000212742b */ /* 0x002fd0000000080e */
[----:B------:R-:W-:-:S08]  /*6720*/  DFMA R18, R18, R18, R18 ;  /* 0x000000121212722b */ /* 0x000fd00000000012 */
[----:B------:R-:W-:Y:S01]  /*6730*/  DFMA R18, R2, R18, R2 ;  /* 0x000000120212722b */ /* 0x000fe20000000002 */
[----:B------:R-:W-:-:S04]  /*6740*/  FADD R3, R0, R0 ;  /* 0x0000000000037221 */ /* 0x000fc80000000000 */
[----:B------:R-:W-:-:S03]  /*6750*/  FMUL R3, R3, R6 ;  /* 0x0000000603037220 */ /* 0x000fc60000400000 */
[----:B------:R-:W-:-:S03]  /*6760*/  DFMA R14, R18, -R14, 1 ;  /* 0x3ff00000120e742b */ /* 0x000fc6000000080e */
[----:B------:R-:W1:Y:S05]  /*6770*/  F2F.F64.F32 R2, R3 ;  /* 0x0000000300027310 */ /* 0x000e6a0000201800 */
[----:B------:R-:W-:-:S08]  /*6780*/  DFMA R14, R18, R14, R18 ;  /* 0x0000000e120e722b */ /* 0x000fd00000000012 */
[----:B-1----:R-:W-:Y:S01]  /*6790*/  DMUL R20, R14, R2 ;  /* 0x000000020e147228 */ /* 0x002fe20000000000 */
        /* <DEDUP_REMOVED lines=9> */
[----:B0-2---:R-:W-:Y:S05]  /*6830*/  CALL.REL.NOINC `($__internal_1_$__cuda_sm20_div_rn_f64_full) ;  /* 0x0000002400787944 */ /* 0x005fea0003c00000 */
[----:B------:R-:W-:Y:S01]  /*6840*/  IMAD.MOV.U32 R14, RZ, RZ, R0 ;  /* 0x000000ffff0e7224 */ /* 0x000fe200078e0000 */
[----:B------:R-:W-:-:S07]  /*6850*/  MOV R15, R35 ;  /* 0x00000023000f7202 */ /* 0x000fce0000000f00 */
.L_x_135:
[----:B------:R-:W-:Y:S05]  /*6860*/  BSYNC.RECONVERGENT B3 ;  /* 0x0000000000037941 */ /* 0x000fea0003800200 */
.L_x_134:
[----:B0-----:R-:W0:Y:S01]  /*6870*/  F2F.F64.F32 R32, R32 ;  /* 0x0000002000207310 */ /* 0x001e220000201800 */
[----:B------:R-:W-:Y:S01]  /*6880*/  BSSY.RECONVERGENT B1, `(.L_x_136) ;  /* 0x000004d000017945 */ /* 0x000fe20003800200 */
[----:B------:R-:W-:Y:S01]  /*6890*/  IMAD.MOV.U32 R8, RZ, RZ, RZ ;  /* 0x000000ffff087224 */ /* 0x000fe200078e00ff */
[----:B------:R-:W-:Y:S01]  /*68a0*/  MOV R0, R7 ;  /* 0x0000000700007202 */ /* 0x000fe20000000f00 */
[----:B0-----:R-:W-:-:S06]  /*68b0*/  DADD R14, R32, R14 ;  /* 0x00000000200e7229 */ /* 0x001fcc000000000e */
[----:B------:R0:W1:Y:S01]  /*68c0*/  F2F.F32.F64 R32, R14 ;  /* 0x0000000e00207310 */ /* 0x0000620000301000 */
[----:B------:R-:W-:Y:S05]  /*68d0*/  @P3 BRA `(.L_x_137) ;  /* 0x00000004001c3947 */ /* 0x000fea0003800000 */
[----:B------:R-:W-:Y:S01]  /*68e0*/  SHF.R.U32.HI R0, RZ, 0x2, R11 ;  /* 0x00000002ff007819 */ /* 0x000fe2000001160b */
[----:B------:R-:W-:Y:S01]  /*68f0*/  IMAD.SHL.U32 R3, R28, 0x10, RZ ;  /* 0x000000101c037824 */ /* 0x000fe200078e00ff */
[----:B------:R-:W-:Y:S01]  /*6900*/  MOV R8, 0x3e055027 ;  /* 0x3e05502700087802 */ /* 0x000fe20000000f00 */
        /* <DEDUP_REMOVED lines=44> */
[----:B------:R3:W4:Y:S01]  /*6bd0*/  MUFU.RSQ R3, R12 ;  /* 0x0000000c00037308 */ /* 0x0007220000001400 */
[----:B------:R-:W-:Y:S01]  /*6be0*/  VIADD R2, R12, 0xf3000000 ;  /* 0xf30000000c027836 */ /* 0x000fe20000000000 */
[----:B------:R-:W-:-:S04]  /*6bf0*/  I2FP.F32.U32 R0, R0 ;  /* 0x0000000000007245 */ /* 0x000fc80000201000 */
[----:B------:R-:W-:Y:S01]  /*6c00*/  ISETP.GT.U32.AND P0, PT, R2, 0x727fffff, PT ;  /* 0x727fffff0200780c */ /* 0x000fe20003f04070 */
[----:B------:R-:W-:-:S12]  /*6c10*/  FFMA R8, R0, R7, 7.314590599882819788e-10 ;  /* 0x30490fdb00087423 */ /* 0x000fd80000000007 */
[----:B---34-:R-:W-:Y:S05]  /*6c20*/  @!P0 BRA `(.L_x_139) ;  /* 0x0000000000108947 */ /* 0x018fea0003800000 */
[----:B------:R-:W-:Y:S02]  /*6c30*/  MOV R2, R12 ;  /* 0x0000000c00027202 */ /* 0x000fe40000000f00 */
[----:B------:R-:W-:-:S07]  /*6c40*/  MOV R0, 0x6c60 ;  /* 0x00006c6000007802 */ /* 0x000fce0000000f00 */
[----:B012---:R-:W-:Y:S05]  /*6c50*/  CALL.REL.NOINC `($__internal_2_$__cuda_sm20_sqrt_rn_f32_slowpath) ;  /* 0x0000002800047944 */ /* 0x007fea0003c00000 */
[----:B------:R-:W-:Y:S05]  /*6c60*/  BRA `(.L_x_140) ;  /* 0x0000000000107947 */ /* 0x000fea0003800000 */
.L_x_139:
[----:B0-----:R-:W-:Y:S01]  /*6c70*/  FMUL.FTZ R15, R12, R3 ;  /* 0x000000030c0f7220 */ /* 0x001fe20000410000 */
[----:B------:R-:W-:-:S03]  /*6c80*/  FMUL.FTZ R2, R3, 0.5 ;  /* 0x3f00000003027820 */ /* 0x000fc60000410000 */
[----:B------:R-:W-:-:S04]  /*6c90*/  FFMA R0, -R15, R15, R12 ;  /* 0x0000000f0f007223 */ /* 0x000fc8000000010c */
[----:B------:R-:W-:-:S07]  /*6ca0*/  FFMA R15, R0, R2, R15 ;  /* 0x00000002000f7223 */ /* 0x000fce000000000f */
.L_x_140:
[----:B------:R-:W-:Y:S05]  /*6cb0*/  BSYNC.RECONVERGENT B3 ;  /* 0x0000000000037941 */ /* 0x000fea0003800200 */
.L_x_138:
        /* <DEDUP_REMOVED lines=9> */
.L_x_137:
[----:B------:R-:W-:Y:S05]  /*6d50*/  BSYNC.RECONVERGENT B1 ;  /* 0x0000000000017941 */ /* 0x000fea0003800200 */
.L_x_136:
        /* <DEDUP_REMOVED lines=8> */
[----:B------:R-:W-:-:S04]  /*6de0*/  FADD R3, R0, R0 ;  /* 0x0000000000037221 */ /* 0x000fc80000000000 */
[----:B------:R-:W-:-:S03]  /*6df0*/  FMUL R3, R3, R6 ;  /* 0x0000000603037220 */ /* 0x000fc60000400000 */
[----:B------:R-:W-:-:S03]  /*6e00*/  DFMA R14, R18, -R14, 1 ;  /* 0x3ff00000120e742b */ /* 0x000fc6000000080e */
[----:B------:R-:W0:Y:S05]  /*6e10*/  F2F.F64.F32 R2, R3 ;  /* 0x0000000300027310 */ /* 0x000e2a0000201800 */
        /* <DEDUP_REMOVED lines=13> */
.L_x_142:
[----:B------:R-:W-:Y:S05]  /*6ef0*/  BSYNC.RECONVERGENT B3 ;  /* 0x0000000000037941 */ /* 0x000fea0003800200 */
.L_x_141:
[----:B-1----:R-:W0:Y:S02]  /*6f00*/  F2F.F64.F32 R32, R32 ;  /* 0x0000002000207310 */ /* 0x002e240000201800 */
[----:B0-----:R-:W-:-:S06]  /*6f10*/  DADD R34, R32, R34 ;  /* 0x0000000020227229 */ /* 0x001fcc0000000022 */
[----:B------:R1:W0:Y:S01]  /*6f20*/  F2F.F32.F64 R32, R34 ;  /* 0x0000002200207310 */ /* 0x0002220000301000 */
[----:B------:R-:W-:Y:S05]  /*6f30*/  @P4 BRA `(.L_x_143) ;  /* 0xfffffff000904947 */ /* 0x000fea000383ffff */
.L_x_128:
[----:B------:R-:W-:Y:S05]  /*6f40*/  BSYNC.RECONVERGENT B2 ;  /* 0x0000000000027941 */ /* 0x000fea0003800200 */
.L_x_127:
        /* <DEDUP_REMOVED lines=63> */
[----:B-1234-:R-:W-:Y:S05]  /*7340*/  CALL.REL.NOINC `($__internal_2_$__cuda_sm20_sqrt_rn_f32_slowpath) ;  /* 0x0000002000487944 */ /* 0x01efea0003c00000 */
[----:B------:R-:W-:Y:S05]  /*7350*/  BRA `(.L_x_148) ;  /* 0x0000000000107947 */ /* 0x000fea0003800000 */
.L_x_147:
[----:B------:R-:W-:Y:S01]  /*7360*/  FMUL.FTZ R15, R12, R3 ;  /* 0x000000030c0f7220 */ /* 0x000fe20000410000 */
[----:B------:R-:W-:-:S03]  /*7370*/  FMUL.FTZ R2, R3, 0.5 ;  /* 0x3f00000003027820 */ /* 0x000fc60000410000 */
[----:B------:R-:W-:-:S04]  /*7380*/  FFMA R0, -R15, R15, R12 ;  /* 0x0000000f0f007223 */ /* 0x000fc8000000010c */
[----:B------:R-:W-:-:S07]  /*7390*/  FFMA R15, R0, R2, R15 ;  /* 0x00000002000f7223 */ /* 0x000fce000000000f */
.L_x_148:
[----:B------:R-:W-:Y:S05]  /*73a0*/  BSYNC.RECONVERGENT B2 ;  /* 0x0000000000027941 */ /* 0x000fea0003800200 */
.L_x_146:
        /* <DEDUP_REMOVED lines=9> */
[----:B------:R-:W5:Y:S01]  /*7440*/  MUFU.COS R2, R14 ;  /* 0x0000000e00027308 */ /* 0x000f620000000000 */
[-C--:B0-----:R-:W-:Y:S01]  /*7450*/  FMUL R0, R0, R15.reuse ;  /* 0x0000000f00007220 */ /* 0x081fe20000400000 */
[----:B-----5:R-:W-:-:S07]  /*7460*/  FMUL R7, R2, R15 ;  /* 0x0000000f02077220 */ /* 0x020fce0000400000 */
.L_x_145:
[----:B------:R-:W-:Y:S05]  /*7470*/  BSYNC.RECONVERGENT B1 ;  /* 0x0000000000017941 */ /* 0x000fea0003800200 */
.L_x_144:
[----:B------:R-:W5:Y:S01]  /*7480*/  MUFU.RCP64H R15, 100 ;  /* 0x40590000000f7908 */ /* 0x000f620000001800 */
[----:B------:R-:W-:Y:S02]  /*7490*/  HFMA2 R2, -RZ, RZ, 0, 0 ;  /* 0x00000000ff027431 */ /* 0x000fe400000001ff */
[----:B------:R-:W-:Y:S01]  /*74a0*/  IMAD.MOV.U32 R3, RZ, RZ, 0x40590000 ;  /* 0x40590000ff037424 */ /* 0x000fe200078e00ff */
[----:B------:R-:W-:Y:S01]  /*74b0*/  MOV R14, 0x1 ;  /* 0x00000001000e7802 */ /* 0x000fe20000000f00 */
[----:B------:R-:W-:Y:S05]  /*74c0*/  BSSY.RECONVERGENT B2, `(.L_x_149) ;  /* 0x0000015000027945 */ /* 0x000fea0003800200 */
[----:B-----5:R-:W-:-:S08]  /*74d0*/  DFMA R18, R14, -R2, 1 ;  /* 0x3ff000000e12742b */ /* 0x020fd00000000802 */
[----:B------:R-:W-:-:S08]  /*74e0*/  DFMA R18, R18, R18, R18 ;  /* 0x000000121212722b */ /* 0x000fd00000000012 */
[----:B------:R-:W-:Y:S01]  /*74f0*/  DFMA R14, R14, R18, R14 ;  /* 0x000000120e0e722b */ /* 0x000fe2000000000e */
[----:B------:R-:W-:-:S04]  /*7500*/  FADD R19, R0, R0 ;  /* 0x0000000000137221 */ /* 0x000fc80000000000 */
[----:B------:R-:W-:-:S03]  /*7510*/  FMUL R0, R19, R6 ;  /* 0x0000000613007220 */ /* 0x000fc60000400000 */
[C---:B------:R-:W-:Y:S01]  /*7520*/  DFMA R18, R14.reuse, -R2, 1 ;  /* 0x3ff000000e12742b */ /* 0x040fe20000000802 */
[----:B------:R-:W0:Y:S07]  /*7530*/  F2F.F64.F32 R2, R0 ;  /* 0x0000000000027310 */ /* 0x000e2e0000201800 */
[----:B------:R-:W-:-:S08]  /*7540*/  DFMA R18, R14, R18, R14 ;  /* 0x000000120e12722b */ /* 0x000fd0000000000e */
[----:B012---:R-:W-:Y:S01]  /*7550*/  DMUL R34, R18, R2 ;  /* 0x0000000212227228 */ /* 0x007fe20000000000 */
        /* <DEDUP_REMOVED lines=11> */
.L_x_150:
[----:B------:R-:W-:Y:S05]  /*7610*/  BSYNC.RECONVERGENT B2 ;  /* 0x0000000000027941 */ /* 0x000fea0003800200 */
.L_x_149:
[----:B------:R-:W0:Y:S02]  /*7620*/  F2F.F64.F32 R32, R32 ;  /* 0x0000002000207310 */ /* 0x000e240000201800 */
[----:B0-----:R-:W-:-:S06]  /*7630*/  DADD R34, R32, R34 ;  /* 0x0000000020227229 */ /* 0x001fcc0000000022 */
[----:B------:R0:W1:Y:S05]  /*7640*/  F2F.F32.F64 R32, R34 ;  /* 0x0000002200207310 */ /* 0x00006a0000301000 */
.L_x_126:
[----:B------:R-:W-:Y:S05]  /*7650*/  BSYNC.RECONVERGENT B0 ;  /* 0x0000000000007941 */ /* 0x000fea0003800200 */
.L_x_125:
        /* <DEDUP_REMOVED lines=15> */
[----:B------:R-:W0:Y:S01]  /*7750*/  FCHK P0, R15, R14 ;  /* 0x0000000e0f007302 */ /* 0x000e220000000000 */
[----:B-----5:R-:W-:-:S04]  /*7760*/  FFMA R3, -R14, R0, 1 ;  /* 0x3f8000000e037423 */ /* 0x020fc80000000100 */
[----:B------:R-:W-:-:S04]  /*7770*/  FFMA R0, R0, R3, R0 ;  /* 0x0000000300007223 */ /* 0x000fc80000000000 */
[----:B------:R-:W-:-:S04]  /*7780*/  FFMA R3, R0, 0.0049999998882412910461, RZ ;  /* 0x3ba3d70a00037823 */ /* 0x000fc800000000ff */
[----:B------:R-:W-:-:S04]  /*7790*/  FFMA R2, -R14, R3, 0.0049999998882412910461 ;  /* 0x3ba3d70a0e027423 */ /* 0x000fc80000000103 */
[----:B------:R-:W-:Y:S01]  /*77a0*/  FFMA R0, R0, R2, R3 ;  /* 0x0000000200007223 */ /* 0x000fe20000000003 */
[----:B0-----:R-:W-:Y:S06]  /*77b0*/  @!P0 BRA `(.L_x_152) ;  /* 0x0000000000108947 */ /* 0x001fec0003800000 */
[----:B------:R-:W-:Y:S01]  /*77c0*/  MOV R3, R14 ;  /* 0x0000000e00037202 */ /* 0x000fe20000000f00 */
[----:B------:R-:W-:Y:S01]  /*77d0*/  IMAD.MOV.U32 R0, RZ, RZ, 0x3ba3d70a ;  /* 0x3ba3d70aff007424 */ /* 0x000fe200078e00ff */
[----:B------:R-:W-:-:S07]  /*77e0*/  MOV R2, 0x7800 ;  /* 0x0000780000027802 */ /* 0x000fce0000000f00 */
[----:B-1234-:R-:W-:Y:S05]  /*77f0*/  CALL.REL.NOINC `($__internal_3_$__cuda_sm3x_div_rn_noftz_f32_slowpath) ;  /* 0x0000001c00747944 */ /* 0x01efea0003c00000 */
.L_x_152:
[----:B------:R-:W-:Y:S05]  /*7800*/  BSYNC.RECONVERGENT B0 ;  /* 0x0000000000007941 */ /* 0x000fea0003800200 */
.L_x_151:
        /* <DEDUP_REMOVED lines=8> */
[----:B---34-:R-:W-:Y:S01]  /*7890*/  HFMA2 R27, -RZ, RZ, 0, 0 ;  /* 0x00000000ff1b7431 */ /* 0x018fe200000001ff */
[----:B------:R-:W-:-:S07]  /*78a0*/  LOP3.LUT R26, R25, 0x7ffffffe, RZ, 0xc0, !PT ;  /* 0x7ffffffe191a7812 */ /* 0x000fce00078ec0ff */
.L_x_171:
        /* <DEDUP_REMOVED lines=8> */
[----:B0-----:R-:W-:Y:S07]  /*7930*/  @!P0 BRA `(.L_x_158) ;  /* 0x0000000400248947 */ /* 0x001fee0003800000 */
[----:B------:R-:W-:Y:S01]  /*7940*/  SHF.R.U32.HI R3, RZ, 0x2, R12 ;  /* 0x00000002ff037819 */ /* 0x000fe2000001160c */
[----:B------:R-:W-:Y:S01]  /*7950*/  BSSY.RECONVERGENT B3, `(.L_x_159) ;  /* 0x000003c000037945 */ /* 0x000fe20003800200 */
[----:B------:R-:W-:Y:S02]  /*7960*/  SHF.L.U32 R29, R24, 0x4, RZ ;  /* 0x00000004181d7819 */ /* 0x000fe400000006ff */
[----:B------:R-:W-:Y:S01]  /*7970*/  LOP3.LUT R0, R3, R12, RZ, 0x3c, !PT ;  /* 0x0000000c03007212 */ /* 0x000fe200078e3cff */
[----:B------:R-:W-:Y:S01]  /*7980*/  IMAD.MOV.U32 R12, RZ, RZ, 0x3e055027 ;  /* 0x3e055027ff0c7424 */ /* 0x000fe200078e00ff */
[----:B------:R-:W-:Y:S02]  /*7990*/  MOV R3, 0x2f800000 ;  /* 0x2f80000000037802 */ /* 0x000fe40000000f00 */
[----:B------:R-:W-:Y:S01]  /*79a0*/  MOV R15, 0x7f800000 ;  /* 0x7f800000000f7802 */ /* 0x000fe20000000f00 */
[----:B------:R-:W-:-:S05]  /*79b0*/  IMAD.SHL.U32 R2, R0, 0x2, RZ ;  /* 0x0000000200027824 */ /* 0x000fca00078e00ff */
[----:B------:R-:W-:-:S04]  /*79c0*/  LOP3.LUT R29, R24, R29, R2, 0x96, !PT ;  /* 0x0000001d181d7212 */ /* 0x000fc800078e9602 */
[----:B------:R-:W-:-:S04]  /*79d0*/  LOP3.LUT R29, R29, R0, RZ, 0x3c, !PT ;  /* 0x000000001d1d7212 */ /* 0x000fc800078e3cff */
        /* <DEDUP_REMOVED lines=42> */
[----:B0-----:R-:W-:Y:S05]  /*7c80*/  @!P0 BRA `(.L_x_160) ;  /* 0x0000000000108947 */ /* 0x001fea0003800000 */
[----:B------:R-:W-:Y:S01]  /*7c90*/  IMAD.MOV.U32 R2, RZ, RZ, R14 ;  /* 0x000000ffff027224 */ /* 0x000fe200078e000e */
[----:B------:R-:W-:-:S07]  /*7ca0*/  MOV R0, 0x7cc0 ;  /* 0x00007cc000007802 */ /* 0x000fce0000000f00 */
[----:B-123--:R-:W-:Y:S05]  /*7cb0*/  CALL.REL.NOINC `($__internal_2_$__cuda_sm20_sqrt_rn_f32_slowpath) ;  /* 0x0000001400ec7944 */ /* 0x00efea0003c00000 */
[----:B------:R-:W-:Y:S05]  /*7cc0*/  BRA `(.L_x_161) ;  /* 0x0000000000107947 */ /* 0x000fea0003800000 */
.L_x_160:
[----:B---3--:R-:W-:Y:S01]  /*7cd0*/  FMUL.FTZ R15, R14, R3 ;  /* 0x000000030e0f7220 */ /* 0x008fe20000410000 */
[----:B------:R-:W-:-:S03]  /*7ce0*/  FMUL.FTZ R2, R3, 0.5 ;  /* 0x3f00000003027820 */ /* 0x000fc60000410000 */
[----:B------:R-:W-:-:S04]  /*7cf0*/  FFMA R0, -R15, R15, R14 ;  /* 0x0000000f0f007223 */ /* 0x000fc8000000010e */
[----:B------:R-:W-:-:S07]  /*7d00*/  FFMA R15, R0, R2, R15 ;  /* 0x00000002000f7223 */ /* 0x000fce000000000f */
.L_x_161:
[----:B------:R-:W-:Y:S05]  /*7d10*/  BSYNC.RECONVERGENT B3 ;  /* 0x0000000000037941 */ /* 0x000fea0003800200 */
.L_x_159:
        /* <DEDUP_REMOVED lines=8> */
[----:B------:R-:W3:Y:S01]  /*7da0*/  MUFU.COS R2, R3 ;  /* 0x0000000300027308 */ /* 0x000ee20000000000 */
[-C--:B0-----:R-:W-:Y:S01]  /*7db0*/  FMUL R0, R0, R15.reuse ;  /* 0x0000000f00007220 */ /* 0x081fe20000400000 */
[----:B---3--:R-:W-:-:S07]  /*7dc0*/  FMUL R7, R2, R15 ;  /* 0x0000000f02077220 */ /* 0x008fce0000400000 */
.L_x_158:
[----:B------:R-:W-:Y:S05]  /*7dd0*/  BSYNC.RECONVERGENT B1 ;  /* 0x0000000000017941 */ /* 0x000fea0003800200 */
.L_x_157:
        /* <DEDUP_REMOVED lines=9> */
[----:B------:R-:W-:-:S04]  /*7e70*/  FMUL R3, R0, 5 ;  /* 0x40a0000000037820 */ /* 0x000fc80000400000 */
[----:B------:R-:W-:-:S03]  /*7e80*/  FMUL R3, R3, R6 ;  /* 0x0000000603037220 */ /* 0x000fc60000400000 */
[----:B------:R-:W-:-:S03]  /*7e90*/  DFMA R14, R18, -R14, 1 ;  /* 0x3ff00000120e742b */ /* 0x000fc6000000080e */
[----:B------:R-:W0:Y:S05]  /*7ea0*/  F2F.F64.F32 R2, R3 ;  /* 0x0000000300027310 */ /* 0x000e2a0000201800 */
        /* <DEDUP_REMOVED lines=11> */
[----:B-12---:R-:W-:Y:S05]  /*7f60*/  CALL.REL.NOINC `($__internal_1_$__cuda_sm20_div_rn_f64_full) ;  /* 0x0000000c00ac7944 */ /* 0x006fea0003c00000 */
[----:B------:R-:W-:Y:S01]  /*7f70*/  IMAD.MOV.U32 R14, RZ, RZ, R0 ;  /* 0x000000ffff0e7224 */ /* 0x000fe200078e0000 */
[----:B------:R-:W-:-:S07]  /*7f80*/  MOV R15, R35 ;  /* 0x00000023000f7202 */ /* 0x000fce0000000f00 */
.L_x_163:
[----:B------:R-:W-:Y:S05]  /*7f90*/  BSYNC.RECONVERGENT B3 ;  /* 0x0000000000037941 */ /* 0x000fea0003800200 */
.L_x_162:
[----:B-1----:R-:W0:Y:S01]  /*7fa0*/  F2F.F64.F32 R32, R32 ;  /* 0x0000002000207310 */ /* 0x002e220000201800 */
        /* <DEDUP_REMOVED lines=63> */
.L_x_167:
[----:B0-----:R-:W-:Y:S01]  /*83a0*/  FMUL.FTZ R15, R12, R3 ;  /* 0x000000030c0f7220 */ /* 0x001fe20000410000 */
[----:B------:R-:W-:-:S03]  /*83b0*/  FMUL.FTZ R2, R3, 0.5 ;  /* 0x3f00000003027820 */ /* 0x000fc60000410000 */
[----:B------:R-:W-:-:S04]  /*83c0*/  FFMA R0, -R15, R15, R12 ;  /* 0x0000000f0f007223 */ /* 0x000fc8000000010c */
[----:B------:R-:W-:-:S07]  /*83d0*/  FFMA R15, R0, R2, R15 ;  /* 0x00000002000f7223 */ /* 0x000fce000000000f */
.L_x_168:
[----:B------:R-:W-:Y:S05]  /*83e0*/  BSYNC.RECONVERGENT B3 ;  /* 0x0000000000037941 */ /* 0x000fea0003800200 */
.L_x_166:
        /* <DEDUP_REMOVED lines=9> */
.L_x_165:
[----:B------:R-:W-:Y:S05]  /*8480*/  BSYNC.RECONVERGENT B1 ;  /* 0x0000000000017941 */ /* 0x000fea0003800200 */
.L_x_164:
        /* <DEDUP_REMOVED lines=25> */
.L_x_170:
[----:B------:R-:W-:Y:S05]  /*8620*/  BSYNC.RECONVERGENT B3 ;  /* 0x0000000000037941 */ /* 0x000fea0003800200 */
.L_x_169:
[----:B-1----:R-:W0:Y:S02]  /*8630*/  F2F.F64.F32 R32, R32 ;  /* 0x0000002000207310 */ /* 0x002e240000201800 */
[----:B0-----:R-:W-:-:S06]  /*8640*/  DADD R34, R32, R34 ;  /* 0x0000000020227229 */ /* 0x001fcc0000000022 */
[----:B------:R0:W1:Y:S01]  /*8650*/  F2F.F32.F64 R32, R34 ;  /* 0x0000002200207310 */ /* 0x0000620000301000 */
[----:B------:R-:W-:Y:S05]  /*8660*/  @P4 BRA `(.L_x_171) ;  /* 0xfffffff000904947 */ /* 0x000fea000383ffff */
.L_x_156:
[----:B------:R-:W-:Y:S05]  /*8670*/  BSYNC.RECONVERGENT B2 ;  /* 0x0000000000027941 */ /* 0x000fea0003800200 */
.L_x_155:
        /* <DEDUP_REMOVED lines=60> */
[----:B0-----:R-:W-:Y:S05]  /*8a40*/  @!P0 BRA `(.L_x_175) ;  /* 0x0000000000108947 */ /* 0x001fea0003800000 */
[----:B------:R-:W-:Y:S02]  /*8a50*/  MOV R2, R12 ;  /* 0x0000000c00027202 */ /* 0x000fe40000000f00 */
[----:B------:R-:W-:-:S07]  /*8a60*/  MOV R0, 0x8a80 ;  /* 0x00008a8000007802 */ /* 0x000fce0000000f00 */
[----:B-1234-:R-:W-:Y:S05]  /*8a70*/  CALL.REL.NOINC `($__internal_2_$__cuda_sm20_sqrt_rn_f32_slowpath) ;  /* 0x00000008007c7944 */ /* 0x01efea0003c00000 */
[----:B------:R-:W-:Y:S05]  /*8a80*/  BRA `(.L_x_176) ;  /* 0x0000000000107947 */ /* 0x000fea0003800000 */
.L_x_175:
[----:B------:R-:W-:Y:S01]  /*8a90*/  FMUL.FTZ R15, R12, R3 ;  /* 0x000000030c0f7220 */ /* 0x000fe20000410000 */
[----:B------:R-:W-:-:S03]  /*8aa0*/  FMUL.FTZ R2, R3, 0.5 ;  /* 0x3f00000003027820 */ /* 0x000fc60000410000 */
[----:B------:R-:W-:-:S04]  /*8ab0*/  FFMA R0, -R15, R15, R12 ;  /* 0x0000000f0f007223 */ /* 0x000fc8000000010c */
[----:B------:R-:W-:-:S07]  /*8ac0*/  FFMA R15, R0, R2, R15 ;  /* 0x00000002000f7223 */ /* 0x000fce000000000f */
.L_x_176:
[----:B------:R-:W-:Y:S05]  /*8ad0*/  BSYNC.RECONVERGENT B2 ;  /* 0x0000000000027941 */ /* 0x000fea0003800200 */
.L_x_174:
        /* <DEDUP_REMOVED lines=12> */
.L_x_173:
[----:B------:R-:W-:Y:S05]  /*8ba0*/  BSYNC.RECONVERGENT B1 ;  /* 0x0000000000017941 */ /* 0x000fea0003800200 */
.L_x_172:
        /* <DEDUP_REMOVED lines=8> */
[----:B------:R-:W-:-:S04]  /*8c30*/  FMUL R19, R0, 5 ;  /* 0x40a0000000137820 */ /* 0x000fc80000400000 */
        /* <DEDUP_REMOVED lines=16> */
.L_x_178:
[----:B------:R-:W-:Y:S05]  /*8d40*/  BSYNC.RECONVERGENT B2 ;  /* 0x0000000000027941 */ /* 0x000fea0003800200 */
.L_x_177:
[----:B------:R-:W0:Y:S02]  /*8d50*/  F2F.F64.F32 R32, R32 ;  /* 0x0000002000207310 */ /* 0x000e240000201800 */
[----:B0-----:R-:W-:-:S06]  /*8d60*/  DADD R34, R32, R34 ;  /* 0x0000000020227229 */ /* 0x001fcc0000000022 */
[----:B------:R0:W1:Y:S05]  /*8d70*/  F2F.F32.F64 R32, R34 ;  /* 0x0000002200207310 */ /* 0x00006a0000301000 */
.L_x_154:
[----:B------:R-:W-:Y:S05]  /*8d80*/  BSYNC.RECONVERGENT B0 ;  /* 0x0000000000007941 */ /* 0x000fea0003800200 */
.L_x_153:
[----:B-1----:R-:W-:Y:S01]  /*8d90*/  FADD R6, R6, R32 ;  /* 0x0000002006067221 */ /* 0x002fe20000000000 */
[----:B------:R-:W-:Y:S06]  /*8da0*/  BRA.U UP0, `(.L_x_179) ;  /* 0xffffff7500087547 */ /* 0x000fec000b83ffff */
.L_x_8:
[----:B------:R-:W1:Y:S08]  /*8db0*/  LDC.64 R2, c[0x0][0x380] ;  /* 0x0000e000ff027b82 */ /* 0x000e700000000a00 */
[----:B------:R-:W0:Y:S01]  /*8dc0*/  LDC R9, c[0x0][0x390] ;  /* 0x0000e400ff097b82 */ /* 0x000e220000000800 */
[----:B-1----:R-:W-:-:S05]  /*8dd0*/  IMAD.WIDE R2, R4, 0x4, R2 ;  /* 0x0000000404027825 */ /* 0x002fca00078e0202 */
[----:B-----5:R-:W-:Y:S01]  /*8de0*/  STG.E desc[UR6][R2.64], R5 ;  /* 0x0000000502007986 */ /* 0x020fe2000c101906 */
[----:B0-----:R-:W-:-:S05]  /*8df0*/  IMAD.WIDE R8, R9, 0x4, R2 ;  /* 0x0000000409087825 */ /* 0x001fca00078e0202 */
[----:B------:R-:W-:Y:S01]  /*8e00*/  STG.E desc[UR6][R8.64], R6 ;  /* 0x0000000608007986 */ /* 0x000fe2000c101906 */
[----:B------:R-:W-:Y:S05]  /*8e10*/  EXIT ;  /* 0x000000000000794d */ /* 0x000fea0003800000 */
        .weak           $__internal_1_$__cuda_sm20_div_rn_f64_full
        .type           $__internal_1_$__cuda_sm20_div_rn_f64_full,@function
        .size           $__internal_1_$__cuda_sm20_div_rn_f64_full,($__internal_2_$__cuda_sm20_sqrt_rn_f32_slowpath - $__internal_1_$__cuda_sm20_div_rn_f64_full)
$__internal_1_$__cuda_sm20_div_rn_f64_full:
[-C--:B------:R-:W-:Y:S01]  /*8e20*/  LOP3.LUT R15, R15, R14.reuse, RZ, 0x3c, !PT ;  /* 0x0000000e0f0f7212 */ /* 0x080fe200078e3cff */
[----:B------:R-:W-:Y:S01]  /*8e30*/  IMAD.U32 R18, RZ, RZ, UR5 ;  /* 0x00000005ff127e24 */ /* 0x000fe2000f8e00ff */
[----:B------:R-:W-:Y:S01]  /*8e40*/  FSETP.GEU.AND P5, PT, |R17|, 1.469367938527859385e-39, PT ;  /* 0x001000001100780b */ /* 0x000fe20003fae200 */
[----:B------:R-:W-:Y:S01]  /*8e50*/  IMAD.MOV.U32 R22, RZ, RZ, 0x1 ;  /* 0x00000001ff167424 */ /* 0x000fe200078e00ff */
[C---:B------:R-:W-:Y:S01]  /*8e60*/  LOP3.LUT R14, R15.reuse, R14, RZ, 0x3c, !PT ;  /* 0x0000000e0f0e7212 */ /* 0x040fe200078e3cff */
[----:B------:R-:W-:Y:S01]  /*8e70*/  BSSY.RECONVERGENT B1, `(.L_x_180) ;  /* 0x000005b000017945 */ /* 0x000fe20003800200 */
[----:B------:R-:W-:Y:S02]  /*8e80*/  MOV R16, UR5 ;  /* 0x0000000500107c02 */ /* 0x000fe40008000f00 */
[----:B------:R-:W-:Y:S02]  /*8e90*/  LOP3.LUT R15, R15, R14, RZ, 0x3c, !PT ;  /* 0x0000000e0f0f7212 */ /* 0x000fe400078e3cff */
[----:B------:R-:W-:-:S02]  /*8ea0*/  LOP3.LUT R0, R17, 0x800fffff, RZ, 0xc0, !PT ;  /* 0x800fffff11007812 */ /* 0x000fc400078ec0ff */
[C---:B------:R-:W-:Y:S02]  /*8eb0*/  FSETP.GEU.AND P0, PT, |R15|.reuse, 1.469367938527859385e-39, PT ;  /* 0x001000000f00780b */ /* 0x040fe40003f0e200 */
[----:B------:R-:W-:Y:S01]  /*8ec0*/  LOP3.LUT R19, R0, 0x3ff00000, RZ, 0xfc, !PT ;  /* 0x3ff0000000137812 */ /* 0x000fe200078efcff */
[----:B------:R-:W-:Y:S01]  /*8ed0*/  @!P5 DMUL R18, R16, 8.98846567431157953865e+307 ;  /* 0x7fe000001012d828 */ /* 0x000fe20000000000 */
[----:B------:R-:W-:Y:S02]  /*8ee0*/  LOP3.LUT R31, R15, 0x7ff00000, RZ, 0xc0, !PT ;  /* 0x7ff000000f1f7812 */ /* 0x000fe400078ec0ff */
[----:B------:R-:W-:Y:S02]  /*8ef0*/  LOP3.LUT R33, R17, 0x7ff00000, RZ, 0xc0, !PT ;  /* 0x7ff0000011217812 */ /* 0x000fe400078ec0ff */
[----:B------:R-:W-:Y:S01]  /*8f00*/  MOV R2, 0x1ca00000 ;  /* 0x1ca0000000027802 */ /* 0x000fe20000000f00 */
[----:B------:R-:W0:Y:S01]  /*8f10*/  MUFU.RCP64H R23, R19 ;  /* 0x0000001300177308 */ /* 0x000e220000001800 */
[----:B------:R-:W-:-:S03]  /*8f20*/  ISETP.GE.U32.AND P2, PT, R31, R33, PT ;  /* 0x000000211f00720c */ /* 0x000fc60003f46070 */
[----:B------:R-:W-:Y:S02]  /*8f30*/  @!P0 LOP3.LUT R0, R17, 0x7ff00000, RZ, 0xc0, !PT ;  /* 0x7ff0000011008812 */ /* 0x000fe400078ec0ff */
[----:B------:R-:W-:Y:S02]  /*8f40*/  SEL R20, R2, 0x63400000, !P2 ;  /* 0x6340000002147807 */ /* 0x000fe40005000000 */
[----:B------:R-:W-:Y:S02]  /*8f50*/  @!P0 ISETP.GE.U32.AND P1, PT, R31, R0, PT ;  /* 0x000000001f00820c */ /* 0x000fe40003f26070 */
[----:B------:R-:W-:Y:S01]  /*8f60*/  LOP3.LUT R21, R20, 0x800fffff, R15, 0xf8, !PT ;  /* 0x800fffff14157812 */ /* 0x000fe200078ef80f */
[----:B------:R-:W-:Y:S01]  /*8f70*/  IMAD.MOV.U32 R20, RZ, RZ, R14 ;  /* 0x000000ffff147224 */ /* 0x000fe200078e000e */
[----:B------:R-:W-:Y:S02]  /*8f80*/  @!P0 SEL R0, R2, 0x63400000, !P1 ;  /* 0x6340000002008807 */ /* 0x000fe40004800000 */
[----:B------:R-:W-:-:S02]  /*8f90*/  @!P0 MOV R34, RZ ;  /* 0x000000ff00228202 */ /* 0x000fc40000000f00 */
[----:B------:R-:W-:Y:S02]  /*8fa0*/  @!P0 LOP3.LUT R0, R0, 0x80000000, R15, 0xf8, !PT ;  /* 0x8000000000008812 */ /* 0x000fe400078ef80f */
[----:B------:R-:W-:Y:S02]  /*8fb0*/  @!P5 LOP3.LUT R33, R19, 0x7ff00000, RZ, 0xc0, !PT ;  /* 0x7ff000001321d812 */ /* 0x000fe400078ec0ff */
[----:B------:R-:W-:Y:S02]  /*8fc0*/  @!P0 LOP3.LUT R35, R0, 0x100000, RZ, 0xfc, !PT ;  /* 0x0010000000238812 */ /* 0x000fe400078efcff */
[----:B------:R-:W-:-:S04]  /*8fd0*/  MOV R0, R31 ;  /* 0x0000001f00007202 */ /* 0x000fc80000000f00 */
[----:B------:R-:W-:Y:S02]  /*8fe0*/  @!P0 DFMA R20, R20, 2, -R34 ;  /* 0x400000001414882b */ /* 0x000fe40000000822 */
[----:B0-----:R-:W-:-:S08]  /*8ff0*/  DFMA R34, R22, -R18, 1 ;  /* 0x3ff000001622742b */ /* 0x001fd00000000812 */
[----:B------:R-:W-:Y:S01]  /*9000*/  DFMA R34, R34, R34, R34 ;  /* 0x000000222222722b */ /* 0x000fe20000000022 */
[----:B------:R-:W-:-:S07]  /*9010*/  @!P0 LOP3.LUT R0, R21, 0x7ff00000, RZ, 0xc0, !PT ;  /* 0x7ff0000015008812 */ /* 0x000fce00078ec0ff */
[----:B------:R-:W-:-:S08]  /*9020*/  DFMA R22, R22, R34, R22 ;  /* 0x000000221616722b */ /* 0x000fd00000000016 */
[----:B------:R-:W-:-:S08]  /*9030*/  DFMA R36, R22, -R18, 1 ;  /* 0x3ff000001624742b */ /* 0x000fd00000000812 */
[----:B------:R-:W-:-:S08]  /*9040*/  DFMA R36, R22, R36, R22 ;  /* 0x000000241624722b */ /* 0x000fd00000000016 */
[----:B------:R-:W-:-:S08]  /*9050*/  DMUL R34, R36, R20 ;  /* 0x0000001424227228 */ /* 0x000fd00000000000 */
[----:B------:R-:W-:-:S08]  /*9060*/  DFMA R22, R34, -R18, R20 ;  /* 0x800000122216722b */ /* 0x000fd00000000014 */
[----:B------:R-:W-:Y:S01]  /*9070*/  DFMA R22, R36, R22, R34 ;  /* 0x000000162416722b */ /* 0x000fe20000000022 */
[----:B------:R-:W-:-:S05]  /*9080*/  VIADD R34, R0, 0xffffffff ;  /* 0xffffffff00227836 */ /* 0x000fca0000000000 */
[----:B------:R-:W-:Y:S02]  /*9090*/  ISETP.GT.U32.AND P0, PT, R34, 0x7feffffe, PT ;  /* 0x7feffffe2200780c */ /* 0x000fe40003f04070 */
[----:B------:R-:W-:-:S04]  /*90a0*/  IADD3 R34, PT, PT, R33, -0x1, RZ ;  /* 0xffffffff21227810 */ /* 0x000fc80007ffe0ff */
[----:B------:R-:W-:-:S13]  /*90b0*/  ISETP.GT.U32.OR P0, PT, R34, 0x7feffffe, P0 ;  /* 0x7feffffe2200780c */ /* 0x000fda0000704470 */
[----:B------:R-:W-:Y:S05]  /*90c0*/  @P0 BRA `(.L_x_181) ;  /* 0x0000000000740947 */ /* 0x000fea0003800000 */
[----:B------:R-:W-:-:S04]  /*90d0*/  LOP3.LUT R0, R17, 0x7ff00000, RZ, 0xc0, !PT ;  /* 0x7ff0000011007812 */ /* 0x000fc800078ec0ff */
[CC--:B------:R-:W-:Y:S02]  /*90e0*/  VIADDMNMX R14, R31.reuse, -R0.reuse, 0xb9600000, !PT ;  /* 0xb96000001f0e7446 */ /* 0x0c0fe40007800900 */
[----:B------:R-:W-:Y:S02]  /*90f0*/  ISETP.GE.U32.AND P0, PT, R31, R0, PT ;  /* 0x000000001f00720c */ /* 0x000fe40003f06070 */
[----:B------:R-:W-:Y:S02]  /*9100*/  VIMNMX R14, PT, PT, R14, 0x46a00000, PT ;  /* 0x46a000000e0e7848 */ /* 0x000fe40003fe0100 */
[----:B------:R-:W-:-:S05]  /*9110*/  SEL R2, R2, 0x63400000, !P0 ;  /* 0x6340000002027807 */ /* 0x000fca0004000000 */
[----:B------:R-:W-:Y:S02]  /*9120*/  IMAD.IADD R2, R14, 0x1, -R2 ;  /* 0x000000010e027824 */ /* 0x000fe400078e0a02 */
[----:B------:R-:W-:-:S03]  /*9130*/  IMAD.MOV.U32 R14, RZ, RZ, RZ ;  /* 0x000000ffff0e7224 */ /* 0x000fc600078e00ff */
[----:B------:R-:W-:-:S06]  /*9140*/  IADD3 R15, PT, PT, R2, 0x7fe00000, RZ ;  /* 0x7fe00000020f7810 */ /* 0x000fcc0007ffe0ff */
[----:B------:R-:W-:-:S10]  /*9150*/  DMUL R34, R22, R14 ;  /* 0x0000000e16227228 */ /* 0x000fd40000000000 */
[----:B------:R-:W-:-:S13]  /*9160*/  FSETP.GTU.AND P0, PT, |R35|, 1.469367938527859385e-39, PT ;  /* 0x001000002300780b */ /* 0x000fda0003f0c200 */
[----:B------:R-:W-:Y:S05]  /*9170*/  @P0 BRA `(.L_x_182) ;  /* 0x0000000000a80947 */ /* 0x000fea0003800000 */
[----:B------:R-:W-:-:S06]  /*9180*/  DFMA R18, R22, -R18, R20 ;  /* 0x800000121612722b */ /* 0x000fcc0000000014 */
[----:B------:R-:W-:-:S04]  /*9190*/  MOV R18, RZ ;  /* 0x000000ff00127202 */ /* 0x000fc80000000f00 */
[C---:B------:R-:W-:Y:S02]  /*91a0*/  FSETP.NEU.AND P0, PT, R19.reuse, RZ, PT ;  /* 0x000000ff1300720b */ /* 0x040fe40003f0d000 */
[----:B------:R-:W-:-:S04]  /*91b0*/  LOP3.LUT R0, R19, 0x80000000, R17, 0x48, !PT ;  /* 0x8000000013007812 */ /* 0x000fc800078e4811 */
[----:B------:R-:W-:-:S07]  /*91c0*/  LOP3.LUT R19, R0, R15, RZ, 0xfc, !PT ;  /* 0x0000000f00137212 */ /* 0x000fce00078efcff */
[----:B------:R-:W-:Y:S05]  /*91d0*/  @!P0 BRA `(.L_x_182) ;  /* 0x0000000000908947 */ /* 0x000fea0003800000 */
[----:B------:R-:W-:Y:S01]  /*91e0*/  IMAD.MOV R15, RZ, RZ, -R2 ;  /* 0x000000ffff0f7224 */ /* 0x000fe200078e0a02 */
[----:B------:R-:W-:Y:S02]  /*91f0*/  MOV R14, RZ ;  /* 0x000000ff000e7202 */ /* 0x000fe40000000f00 */
[----:B------:R-:W-:-:S04]  /*9200*/  IADD3 R2, PT, PT, -R2, -0x43300000, RZ ;  /* 0xbcd0000002027810 */ /* 0x000fc80007ffe1ff */
[----:B------:R-:W-:Y:S02]  /*9210*/  DFMA R14, R34, -R14, R22 ;  /* 0x8000000e220e722b */ /* 0x000fe40000000016 */
[----:B------:R-:W-:-:S08]  /*9220*/  DMUL.RP R22, R22, R18 ;  /* 0x0000001216167228 */ /* 0x000fd00000008000 */
[----:B------:R-:W-:Y:S02]  /*9230*/  FSETP.NEU.AND P0, PT, |R15|, R2, PT ;  /* 0x000000020f00720b */ /* 0x000fe40003f0d200 */
[----:B------:R-:W-:Y:S02]  /*9240*/  LOP3.LUT R0, R23, R0, RZ, 0x3c, !PT ;  /* 0x0000000017007212 */ /* 0x000fe400078e3cff */
[----:B------:R-:W-:Y:S02]  /*9250*/  FSEL R22, R22, R34, !P0 ;  /* 0x0000002216167208 */ /* 0x000fe40004000000 */
[----:B------:R-:W-:-:S03]  /*9260*/  FSEL R0, R0, R35, !P0 ;  /* 0x0000002300007208 */ /* 0x000fc60004000000 */
[----:B------:R-:W-:Y:S01]  /*9270*/  IMAD.MOV.U32 R34, RZ, RZ, R22 ;  /* 0x000000ffff227224 */ /* 0x000fe200078e0016 */
[----:B------:R-:W-:Y:S01]  /*9280*/  MOV R35, R0 ;  /* 0x0000000000237202 */ /* 0x000fe20000000f00 */
[----:B------:R-:W-:Y:S06]  /*9290*/  BRA `(.L_x_182) ;  /* 0x0000000000607947 */ /* 0x000fec0003800000 */
.L_x_181:
[----:B------:R-:W-:-:S14]  /*92a0*/  DSETP.NAN.AND P0, PT, R14, R14, PT ;  /* 0x0000000e0e00722a */ /* 0x000fdc0003f08000 */
[----:B------:R-:W-:Y:S05]  /*92b0*/  @P0 BRA `(.L_x_183) ;  /* 0x00000000004c0947 */ /* 0x000fea0003800000 */
[----:B------:R-:W-:-:S14]  /*92c0*/  DSETP.NAN.AND P0, PT, R16, R16, PT ;  /* 0x000000101000722a */ /* 0x000fdc0003f08000 */
[----:B------:R-:W-:Y:S05]  /*92d0*/  @P0 BRA `(.L_x_184) ;  /* 0x0000000000340947 */ /* 0x000fea0003800000 */
[----:B------:R-:W-:Y:S01]  /*92e0*/  ISETP.NE.AND P0, PT, R0, R33, PT ;  /* 0x000000210000720c */ /* 0x000fe20003f05270 */
[----:B------:R-:W-:Y:S01]  /*92f0*/  IMAD.MOV.U32 R34, RZ, RZ, 0x0 ;  /* 0x00000000ff227424 */ /* 0x000fe200078e00ff */
[----:B------:R-:W-:-:S11]  /*9300*/  MOV R35, 0xfff80000 ;  /* 0xfff8000000237802 */ /* 0x000fd60000000f00 */
[----:B------:R-:W-:Y:S05]  /*9310*/  @!P0 BRA `(.L_x_182) ;  /* 0x0000000000408947 */ /* 0x000fea0003800000 */
[----:B------:R-:W-:Y:S02]  /*9320*/  ISETP.NE.AND P0, PT, R0, 0x7ff00000, PT ;  /* 0x7ff000000000780c */ /* 0x000fe40003f05270 */
[----:B------:R-:W-:Y:S02]  /*9330*/  LOP3.LUT R14, R15, 0x80000000, R17, 0x48, !PT ;  /* 0x800000000f0e7812 */ /* 0x000fe400078e4811 */
[----:B------:R-:W-:-:S13]  /*9340*/  ISETP.EQ.OR P0, PT, R33, RZ, !P0 ;  /* 0x000000ff2100720c */ /* 0x000fda0004702670 */
[----:B------:R-:W-:Y:S01]  /*9350*/  @P0 LOP3.LUT R0, R14, 0x7ff00000, RZ, 0xfc, !PT ;  /* 0x7ff000000e000812 */ /* 0x000fe200078efcff */
[----:B------:R-:W-:Y:S01]  /*9360*/  @!P0 IMAD.MOV.U32 R34, RZ, RZ, RZ ;  /* 0x000000ffff228224 */ /* 0x000fe200078e00ff */
[----:B------:R-:W-:Y:S01]  /*9370*/  @!P0 MOV R35, R14 ;  /* 0x0000000e00238202 */ /* 0x000fe20000000f00 */
[----:B------:R-:W-:Y:S01]  /*9380*/  @P0 IMAD.MOV.U32 R34, RZ, RZ, RZ ;  /* 0x000000ffff220224 */ /* 0x000fe200078e00ff */
[----:B------:R-:W-:Y:S01]  /*9390*/  @P0 MOV R35, R0 ;  /* 0x0000000000230202 */ /* 0x000fe20000000f00 */
[----:B------:R-:W-:Y:S06]  /*93a0*/  BRA `(.L_x_182) ;  /* 0x00000000001c7947 */ /* 0x000fec0003800000 */
.L_x_184:
[----:B------:R-:W-:-:S05]  /*93b0*/  LOP3.LUT R34, R17, 0x80000, RZ, 0xfc, !PT ;  /* 0x0008000011227812 */ /* 0x000fca00078efcff */
[----:B------:R-:W-:Y:S01]  /*93c0*/  IMAD.MOV.U32 R35, RZ, RZ, R34 ;  /* 0x000000ffff237224 */ /* 0x000fe200078e0022 */
[----:B------:R-:W-:Y:S01]  /*93d0*/  MOV R34, R16 ;  /* 0x0000001000227202 */ /* 0x000fe20000000f00 */
[----:B------:R-:W-:Y:S06]  /*93e0*/  BRA `(.L_x_182) ;  /* 0x00000000000c7947 */ /* 0x000fec0003800000 */
.L_x_183:
[----:B------:R-:W-:-:S05]  /*93f0*/  LOP3.LUT R34, R15, 0x80000, RZ, 0xfc, !PT ;  /* 0x000800000f227812 */ /* 0x000fca00078efcff */
[----:B------:R-:W-:Y:S01]  /*9400*/  IMAD.MOV.U32 R35, RZ, RZ, R34 ;  /* 0x000000ffff237224 */ /* 0x000fe200078e0022 */
[----:B------:R-:W-:-:S07]  /*9410*/  MOV R34, R14 ;  /* 0x0000000e00227202 */ /* 0x000fce0000000f00 */
.L_x_182:
[----:B------:R-:W-:Y:S05]  /*9420*/  BSYNC.RECONVERGENT B1 ;  /* 0x0000000000017941 */ /* 0x000fea0003800200 */
.L_x_180:
[----:B------:R-:W-:Y:S01]  /*9430*/  MOV R2, R3 ;  /* 0x0000000300027202 */ /* 0x000fe20000000f00 */
[----:B------:R-:W-:Y:S02]  /*9440*/  IMAD.MOV.U32 R3, RZ, RZ, 0x0 ;  /* 0x00000000ff037424 */ /* 0x000fe400078e00ff */
[----:B------:R-:W-:Y:S02]  /*9450*/  IMAD.MOV.U32 R0, RZ, RZ, R34 ;  /* 0x000000ffff007224 */ /* 0x000fe400078e0022 */
[----:B------:R-:W-:Y:S05]  /*9460*/  RET.REL.NODEC R2 `(_Z13simPrice_jumpPfS_ii) ;  /* 0xffffff6802e47950 */ /* 0x000fea0003c3ffff */
        .weak           $__internal_2_$__cuda_sm20_sqrt_rn_f32_slowpath
        .type           $__internal_2_$__cuda_sm20_sqrt_rn_f32_slowpath,@function
        .size           $__internal_2_$__cuda_sm20_sqrt_rn_f32_slowpath,($__internal_3_$__cuda_sm3x_div_rn_noftz_f32_slowpath - $__internal_2_$__cuda_sm20_sqrt_rn_f32_slowpath)
$__internal_2_$__cuda_sm20_sqrt_rn_f32_slowpath:
[----:B------:R-:W-:-:S13]  /*9470*/  LOP3.LUT P0, RZ, R2, 0x7fffffff, RZ, 0xc0, !PT ;  /* 0x7fffffff02ff7812 */ /* 0x000fda000780c0ff */
[----:B------:R-:W-:Y:S01]  /*9480*/  @!P0 MOV R15, R2 ;  /* 0x00000002000f8202 */ /* 0x000fe20000000f00 */
[----:B------:R-:W-:Y:S06]  /*9490*/  @!P0 BRA `(.L_x_185) ;  /* 0x0000000000408947 */ /* 0x000fec0003800000 */
[----:B------:R-:W-:-:S13]  /*94a0*/  FSETP.GEU.FTZ.AND P0, PT, R2, RZ, PT ;  /* 0x000000ff0200720b */ /* 0x000fda0003f1e000 */
[----:B------:R-:W-:Y:S01]  /*94b0*/  @!P0 IMAD.MOV.U32 R15, RZ, RZ, 0x7fffffff ;  /* 0x7fffffffff0f8424 */ /* 0x000fe200078e00ff */
        /* <DEDUP_REMOVED lines=8> */
[----:B------:R-:W-:-:S03]  /*9540*/  @P0 FMUL.FTZ R3, R3, 0.5 ;  /* 0x3f00000003030820 */ /* 0x000fc60000410000 */
[----:B------:R-:W-:-:S04]  /*9550*/  @P0 FADD.FTZ R7, -R14, -RZ ;  /* 0x800000ff0e070221 */ /* 0x000fc80000010100 */
[----:B------:R-:W-:Y:S01]  /*9560*/  @P0 FFMA R7, R14, R7, R15 ;  /* 0x000000070e070223 */ /* 0x000fe2000000000f */
[----:B------:R-:W-:-:S03]  /*9570*/  @!P0 MOV R15, R2 ;  /* 0x00000002000f8202 */ /* 0x000fc60000000f00 */
[----:B------:R-:W-:-:S04]  /*9580*/  @P0 FFMA R3, R7, R3, R14 ;  /* 0x0000000307030223 */ /* 0x000fc8000000000e */
[----:B------:R-:W-:-:S07]  /*9590*/  @P0 FMUL.FTZ R15, R3, 2.3283064365386962891e-10 ;  /* 0x2f800000030f0820 */ /* 0x000fce0000410000 */
.L_x_185:
[----:B------:R-:W-:Y:S02]  /*95a0*/  HFMA2 R3, -RZ, RZ, 0, 0 ;  /* 0x00000000ff037431 */ /* 0x000fe400000001ff */
[----:B------:R-:W-:-:S04]  /*95b0*/  IMAD.MOV.U32 R2, RZ, RZ, R0 ;  /* 0x000000ffff027224 */ /* 0x000fc800078e0000 */
[----:B------:R-:W-:Y:S05]  /*95c0*/  RET.REL.NODEC R2 `(_Z13simPrice_jumpPfS_ii) ;  /* 0xffffff68028c7950 */ /* 0x000fea0003c3ffff */
        .weak           $__internal_3_$__cuda_sm3x_div_rn_noftz_f32_slowpath
        .type           $__internal_3_$__cuda_sm3x_div_rn_noftz_f32_slowpath,@function
        .size           $__internal_3_$__cuda_sm3x_div_rn_noftz_f32_slowpath,(.L_x_201 - $__internal_3_$__cuda_sm3x_div_rn_noftz_f32_slowpath)
$__internal_3_$__cuda_sm3x_div_rn_noftz_f32_slowpath:
[----:B------:R-:W-:Y:S01]  /*95d0*/  SHF.R.U32.HI R14, RZ, 0x17, R3 ;  /* 0x00000017ff0e7819 */ /* 0x000fe20000011603 */
[----:B------:R-:W-:Y:S01]  /*95e0*/  BSSY.RECONVERGENT B1, `(.L_x_186) ;  /* 0x0000062000017945 */ /* 0x000fe20003800200 */
[----:B------:R-:W-:Y:S02]  /*95f0*/  SHF.R.U32.HI R15, RZ, 0x17, R0 ;  /* 0x00000017ff0f7819 */ /* 0x000fe40000011600 */
[----:B------:R-:W-:Y:S02]  /*9600*/  LOP3.LUT R14, R14, 0xff, RZ, 0xc0, !PT ;  /* 0x000000ff0e0e7812 */ /* 0x000fe400078ec0ff */
[----:B------:R-:W-:-:S03]  /*9610*/  LOP3.LUT R19, R15, 0xff, RZ, 0xc0, !PT ;  /* 0x000000ff0f137812 */ /* 0x000fc600078ec0ff */
[----:B------:R-:W-:Y:S01]  /*9620*/  VIADD R18, R14, 0xffffffff ;  /* 0xffffffff0e127836 */ /* 0x000fe20000000000 */
[----:B------:R-:W-:-:S04]  /*9630*/  IADD3 R16, PT, PT, R19, -0x1, RZ ;  /* 0xffffffff13107810 */ /* 0x000fc80007ffe0ff */
[----:B------:R-:W-:-:S04]  /*9640*/  ISETP.GT.U32.AND P0, PT, R18, 0xfd, PT ;  /* 0x000000fd1200780c */ /* 0x000fc80003f04070 */
[----:B------:R-:W-:-:S13]  /*9650*/  ISETP.GT.U32.OR P0, PT, R16, 0xfd, P0 ;  /* 0x000000fd1000780c */ /* 0x000fda0000704470 */
[----:B------:R-:W-:Y:S01]  /*9660*/  @!P0 IMAD.MOV.U32 R15, RZ, RZ, RZ ;  /* 0x000000ffff0f8224 */ /* 0x000fe200078e00ff */
[----:B------:R-:W-:Y:S06]  /*9670*/  @!P0 BRA `(.L_x_187) ;  /* 0x00000000005c8947 */ /* 0x000fec0003800000 */
[----:B------:R-:W-:Y:S02]  /*9680*/  FSETP.GTU.FTZ.AND P0, PT, |R0|, +INF , PT ;  /* 0x7f8000000000780b */ /* 0x000fe40003f1c200 */
[----:B------:R-:W-:-:S04]  /*9690*/  FSETP.GTU.FTZ.AND P1, PT, |R3|, +INF , PT ;  /* 0x7f8000000300780b */ /* 0x000fc80003f3c200 */
[----:B------:R-:W-:-:S13]  /*96a0*/  PLOP3.LUT P0, PT, P0, P1, PT, 0xf8, 0x8f ;  /* 0x00000000008f781c */ /* 0x000fda0000703f70 */
[----:B------:R-:W-:Y:S05]  /*96b0*/  @P0 BRA `(.L_x_188) ;  /* 0x00000004004c0947 */ /* 0x000fea0003800000 */
[----:B------:R-:W-:-:S13]  /*96c0*/  LOP3.LUT P0, RZ, R3, 0x7fffffff, R0, 0xc8, !PT ;  /* 0x7fffffff03ff7812 */ /* 0x000fda000780c800 */
[----:B------:R-:W-:Y:S05]  /*96d0*/  @!P0 BRA `(.L_x_189) ;  /* 0x00000004003c8947 */ /* 0x000fea0003800000 */
[C---:B------:R-:W-:Y:S02]  /*96e0*/  FSETP.NEU.FTZ.AND P0, PT, |R0|.reuse, +INF , PT ;  /* 0x7f8000000000780b */ /* 0x040fe40003f1d200 */
[----:B------:R-:W-:Y:S02]  /*96f0*/  FSETP.NEU.FTZ.AND P2, PT, |R3|, +INF , PT ;  /* 0x7f8000000300780b */ /* 0x000fe40003f5d200 */
[----:B------:R-:W-:-:S11]  /*9700*/  FSETP.NEU.FTZ.AND P1, PT, |R0|, +INF , PT ;  /* 0x7f8000000000780b */ /* 0x000fd60003f3d200 */
[----:B------:R-:W-:Y:S05]  /*9710*/  @!P2 BRA !P0, `(.L_x_189) ;  /* 0x00000004002ca947 */ /* 0x000fea0004000000 */
[----:B------:R-:W-:-:S04]  /*9720*/  LOP3.LUT P0, RZ, R0, 0x7fffffff, RZ, 0xc0, !PT ;  /* 0x7fffffff00ff7812 */ /* 0x000fc8000780c0ff */
[----:B------:R-:W-:-:S13]  /*9730*/  PLOP3.LUT P0, PT, P2, P0, PT, 0x2f, 0xf2 ;  /* 0x0000000000f2781c */ /* 0x000fda0001700577 */
[----:B------:R-:W-:Y:S05]  /*9740*/  @P0 BRA `(.L_x_190) ;  /* 0x0000000400180947 */ /* 0x000fea0003800000 */
[----:B------:R-:W-:-:S04]  /*9750*/  LOP3.LUT P0, RZ, R3, 0x7fffffff, RZ, 0xc0, !PT ;  /* 0x7fffffff03ff7812 */ /* 0x000fc8000780c0ff */
[----:B------:R-:W-:-:S13]  /*9760*/  PLOP3.LUT P0, PT, P1, P0, PT, 0x2f, 0xf2 ;  /* 0x0000000000f2781c */ /* 0x000fda0000f00577 */
[----:B------:R-:W-:Y:S05]  /*9770*/  @P0 BRA `(.L_x_191) ;  /* 0x0000000400000947 */ /* 0x000fea0003800000 */
[----:B------:R-:W-:Y:S02]  /*9780*/  ISETP.GE.AND P0, PT, R16, RZ, PT ;  /* 0x000000ff1000720c */ /* 0x000fe40003f06270 */
[----:B------:R-:W-:-:S11]  /*9790*/  ISETP.GE.AND P1, PT, R18, RZ, PT ;  /* 0x000000ff1200720c */ /* 0x000fd60003f26270 */
[----:B------:R-:W-:Y:S01]  /*97a0*/  @P0 MOV R15, RZ ;  /* 0x000000ff000f0202 */ /* 0x000fe20000000f00 */
[----:B------:R-:W-:Y:S02]  /*97b0*/  @!P0 IMAD.MOV.U32 R15, RZ, RZ, -0x40 ;  /* 0xffffffc0ff0f8424 */ /* 0x000fe400078e00ff */
[----:B------:R-:W-:Y:S01]  /*97c0*/  @!P0 FFMA R0, R0, 1.84467440737095516160e+19, RZ ;  /* 0x5f80000000008823 */ /* 0x000fe200000000ff */
[----:B------:R-:W-:Y:S02]  /*97d0*/  @!P1 FFMA R3, R3, 1.84467440737095516160e+19, RZ ;  /* 0x5f80000003039823 */ /* 0x000fe400000000ff */
[----:B------:R-:W-:-:S07]  /*97e0*/  @!P1 IADD3 R15, PT, PT, R15, 0x40, RZ ;  /* 0x000000400f0f9810 */ /* 0x000fce0007ffe0ff */
.L_x_187:
[----:B------:R-:W-:Y:S01]  /*97f0*/  LEA R16, R14, 0xc0800000, 0x17 ;  /* 0xc08000000e107811 */ /* 0x000fe200078eb8ff */
[----:B------:R-:W-:Y:S01]  /*9800*/  BSSY.RECONVERGENT B2, `(.L_x_192) ;  /* 0x0000036000027945 */ /* 0x000fe20003800200 */
[----:B------:R-:W-:-:S03]  /*9810*/  IADD3 R19, PT, PT, R19, -0x7f, RZ ;  /* 0xffffff8113137810 */ /* 0x000fc60007ffe0ff */
[----:B------:R-:W-:Y:S02]  /*9820*/  IMAD.IADD R18, R3, 0x1, -R16 ;  /* 0x0000000103127824 */ /* 0x000fe400078e0a10 */
[C---:B------:R-:W-:Y:S02]  /*9830*/  IMAD R0, R19.reuse, -0x800000, R0 ;  /* 0xff80000013007824 */ /* 0x040fe400078e0200 */
[----:B------:R0:W1:Y:S01]  /*9840*/  MUFU.RCP R3, R18 ;  /* 0x0000001200037308 */ /* 0x0000620000001000 */
[----:B------:R-:W-:Y:S01]  /*9850*/  FADD.FTZ R21, -R18, -RZ ;  /* 0x800000ff12157221 */ /* 0x000fe20000010100 */
[----:B0-----:R-:W-:-:S05]  /*9860*/  IADD3 R18, PT, PT, R19, 0x7f, -R14 ;  /* 0x0000007f13127810 */ /* 0x001fca0007ffe80e */
[----:B------:R-:W-:Y:S02]  /*9870*/  IMAD.IADD R15, R18, 0x1, R15 ;  /* 0x00000001120f7824 */ /* 0x000fe400078e020f */
[----:B-1----:R-:W-:-:S04]  /*9880*/  FFMA R16, R3, R21, 1 ;  /* 0x3f80000003107423 */ /* 0x002fc80000000015 */
[----:B------:R-:W-:-:S04]  /*9890*/  FFMA R3, R3, R16, R3 ;  /* 0x0000001003037223 */ /* 0x000fc80000000003 */
[----:B------:R-:W-:-:S04]  /*98a0*/  FFMA R16, R0, R3, RZ ;  /* 0x0000000300107223 */ /* 0x000fc800000000ff */
[----:B------:R-:W-:-:S04]  /*98b0*/  FFMA R20, R21, R16, R0 ;  /* 0x0000001015147223 */ /* 0x000fc80000000000 */
[----:B------:R-:W-:-:S04]  /*98c0*/  FFMA R16, R3, R20, R16 ;  /* 0x0000001403107223 */ /* 0x000fc80000000010 */
[----:B------:R-:W-:-:S04]  /*98d0*/  FFMA R21, R21, R16, R0 ;  /* 0x0000001015157223 */ /* 0x000fc80000000000 */
[----:B------:R-:W-:-:S05]  /*98e0*/  FFMA R0, R3, R21, R16 ;  /* 0x0000001503007223 */ /* 0x000fca0000000010 */
[----:B------:R-:W-:-:S04]  /*98f0*/  SHF.R.U32.HI R14, RZ, 0x17, R0 ;  /* 0x00000017ff0e7819 */ /* 0x000fc80000011600 */
[----:B------:R-:W-:-:S04]  /*9900*/  LOP3.LUT R14, R14, 0xff, RZ, 0xc0, !PT ;  /* 0x000000ff0e0e7812 */ /* 0x000fc800078ec0ff */
[----:B------:R-:W-:-:S05]  /*9910*/  IADD3 R18, PT, PT, R14, R15, RZ ;  /* 0x0000000f0e127210 */ /* 0x000fca0007ffe0ff */
[----:B------:R-:W-:-:S05]  /*9920*/  VIADD R14, R18, 0xffffffff ;  /* 0xffffffff120e7836 */ /* 0x000fca0000000000 */
[----:B------:R-:W-:-:S13]  /*9930*/  ISETP.GE.U32.AND P0, PT, R14, 0xfe, PT ;  /* 0x000000fe0e00780c */ /* 0x000fda0003f06070 */
[----:B------:R-:W-:Y:S05]  /*9940*/  @!P0 BRA `(.L_x_193) ;  /* 0x0000000000808947 */ /* 0x000fea0003800000 */
[----:B------:R-:W-:-:S13]  /*9950*/  ISETP.GT.AND P0, PT, R18, 0xfe, PT ;  /* 0x000000fe1200780c */ /* 0x000fda0003f04270 */
[----:B------:R-:W-:Y:S05]  /*9960*/  @P0 BRA `(.L_x_194) ;  /* 0x00000000006c0947 */ /* 0x000fea0003800000 */
[----:B------:R-:W-:-:S13]  /*9970*/  ISETP.GE.AND P0, PT, R18, 0x1, PT ;  /* 0x000000011200780c */ /* 0x000fda0003f06270 */
[----:B------:R-:W-:Y:S05]  /*9980*/  @P0 BRA `(.L_x_195) ;  /* 0x0000000000740947 */ /* 0x000fea0003800000 */
[----:B------:R-:W-:Y:S02]  /*9990*/  ISETP.GE.AND P0, PT, R18, -0x18, PT ;  /* 0xffffffe81200780c */ /* 0x000fe40003f06270 */
[----:B------:R-:W-:-:S11]  /*99a0*/  LOP3.LUT R0, R0, 0x80000000, RZ, 0xc0, !PT ;  /* 0x8000000000007812 */ /* 0x000fd600078ec0ff */
[----:B------:R-:W-:Y:S05]  /*99b0*/  @!P0 BRA `(.L_x_195) ;  /* 0x0000000000688947 */ /* 0x000fea0003800000 */
[CCC-:B------:R-:W-:Y:S01]  /*99c0*/  FFMA.RZ R14, R3.reuse, R21.reuse, R16.reuse ;  /* 0x00000015030e7223 */ /* 0x1c0fe2000000c010 */
[C---:B------:R-:W-:Y:S02]  /*99d0*/  ISETP.NE.AND P2, PT, R18.reuse, RZ, PT ;  /* 0x000000ff1200720c */ /* 0x040fe40003f45270 */
[----:B------:R-:W-:Y:S02]  /*99e0*/  ISETP.NE.AND P1, PT, R18, RZ, PT ;  /* 0x000000ff1200720c */ /* 0x000fe40003f25270 */
[----:B------:R-:W-:Y:S01]  /*99f0*/  LOP3.LUT R15, R14, 0x7fffff, RZ, 0xc0, !PT ;  /* 0x007fffff0e0f7812 */ /* 0x000fe200078ec0ff */
[CCC-:B------:R-:W-:Y:S01]  /*9a00*/  FFMA.RP R14, R3.reuse, R21.reuse, R16.reuse ;  /* 0x00000015030e7223 */ /* 0x1c0fe20000008010 */
[----:B------:R-:W-:Y:S01]  /*9a10*/  FFMA.RM R3, R3, R21, R16 ;  /* 0x0000001503037223 */ /* 0x000fe20000004010 */
[----:B------:R-:W-:Y:S01]  /*9a20*/  IADD3 R16, PT, PT, R18, 0x20, RZ ;  /* 0x0000002012107810 */ /* 0x000fe20007ffe0ff */
[----:B------:R-:W-:Y:S01]  /*9a30*/  IMAD.MOV R18, RZ, RZ, -R18 ;  /* 0x000000ffff127224 */ /* 0x000fe200078e0a12 */
[----:B------:R-:W-:-:S02]  /*9a40*/  LOP3.LUT R15, R15, 0x800000, RZ, 0xfc, !PT ;  /* 0x008000000f0f7812 */ /* 0x000fc400078efcff */
[----:B------:R-:W-:Y:S02]  /*9a50*/  FSETP.NEU.FTZ.AND P0, PT, R14, R3, PT ;  /* 0x000000030e00720b */ /* 0x000fe40003f1d000 */
[----:B------:R-:W-:Y:S02]  /*9a60*/  SHF.L.U32 R16, R15, R16, RZ ;  /* 0x000000100f107219 */ /* 0x000fe400000006ff */
[----:B------:R-:W-:Y:S02]  /*9a70*/  SEL R14, R18, RZ, P2 ;  /* 0x000000ff120e7207 */ /* 0x000fe40001000000 */
[----:B------:R-:W-:Y:S02]  /*9a80*/  ISETP.NE.AND P1, PT, R16, RZ, P1 ;  /* 0x000000ff1000720c */ /* 0x000fe40000f25270 */
[----:B------:R-:W-:Y:S02]  /*9a90*/  SHF.R.U32.HI R14, RZ, R14, R15 ;  /* 0x0000000eff0e7219 */ /* 0x000fe4000001160f */
[----:B------:R-:W-:-:S02]  /*9aa0*/  PLOP3.LUT P0, PT, P0, P1, PT, 0xf8, 0x8f ;  /* 0x00000000008f781c */ /* 0x000fc40000703f70 */
[----:B------:R-:W-:Y:S02]  /*9ab0*/  SHF.R.U32.HI R16, RZ, 0x1, R14 ;  /* 0x00000001ff107819 */ /* 0x000fe4000001160e */
[----:B------:R-:W-:-:S04]  /*9ac0*/  SEL R3, RZ, 0x1, !P0 ;  /* 0x00000001ff037807 */ /* 0x000fc80004000000 */
[----:B------:R-:W-:-:S04]  /*9ad0*/  LOP3.LUT R3, R3, 0x1, R16, 0xf8, !PT ;  /* 0x0000000103037812 */ /* 0x000fc800078ef810 */
[----:B------:R-:W-:-:S04]  /*9ae0*/  LOP3.LUT R3, R3, R14, RZ, 0xc0, !PT ;  /* 0x0000000e03037212 */ /* 0x000fc800078ec0ff */
[----:B------:R-:W-:-:S04]  /*9af0*/  IADD3 R3, PT, PT, R16, R3, RZ ;  /* 0x0000000310037210 */ /* 0x000fc80007ffe0ff */
[----:B------:R-:W-:Y:S01]  /*9b00*/  LOP3.LUT R0, R3, R0, RZ, 0xfc, !PT ;  /* 0x0000000003007212 */ /* 0x000fe200078efcff */
[----:B------:R-:W-:Y:S06]  /*9b10*/  BRA `(.L_x_195) ;  /* 0x0000000000107947 */ /* 0x000fec0003800000 */
.L_x_194:
[----:B------:R-:W-:-:S04]  /*9b20*/  LOP3.LUT R0, R0, 0x80000000, RZ, 0xc0, !PT ;  /* 0x8000000000007812 */ /* 0x000fc800078ec0ff */
[----:B------:R-:W-:Y:S01]  /*9b30*/  LOP3.LUT R0, R0, 0x7f800000, RZ, 0xfc, !PT ;  /* 0x7f80000000007812 */ /* 0x000fe200078efcff */
[----:B------:R-:W-:Y:S06]  /*9b40*/  BRA `(.L_x_195) ;  /* 0x0000000000047947 */ /* 0x000fec0003800000 */
.L_x_193:
[----:B------:R-:W-:-:S07]  /*9b50*/  IMAD R0, R15, 0x800000, R0 ;  /* 0x008000000f007824 */ /* 0x000fce00078e0200 */
.L_x_195:
[----:B------:R-:W-:Y:S05]  /*9b60*/  BSYNC.RECONVERGENT B2 ;  /* 0x0000000000027941 */ /* 0x000fea0003800200 */
.L_x_192:
[----:B------:R-:W-:Y:S05]  /*9b70*/  BRA `(.L_x_196) ;  /* 0x0000000000207947 */ /* 0x000fea0003800000 */
.L_x_191:
[----:B------:R-:W-:-:S04]  /*9b80*/  LOP3.LUT R0, R3, 0x80000000, R0, 0x48, !PT ;  /* 0x8000000003007812 */ /* 0x000fc800078e4800 */
[----:B------:R-:W-:Y:S01]  /*9b90*/  LOP3.LUT R0, R0, 0x7f800000, RZ, 0xfc, !PT ;  /* 0x7f80000000007812 */ /* 0x000fe200078efcff */
[----:B------:R-:W-:Y:S06]  /*9ba0*/  BRA `(.L_x_196) ;  /* 0x0000000000147947 */ /* 0x000fec0003800000 */
.L_x_190:
[----:B------:R-:W-:Y:S01]  /*9bb0*/  LOP3.LUT R0, R3, 0x80000000, R0, 0x48, !PT ;  /* 0x8000000003007812 */ /* 0x000fe200078e4800 */
[----:B------:R-:W-:Y:S06]  /*9bc0*/  BRA `(.L_x_196) ;  /* 0x00000000000c7947 */ /* 0x000fec0003800000 */
.L_x_189:
[----:B------:R-:W0:Y:S01]  /*9bd0*/  MUFU.RSQ R0, -QNAN ;  /* 0xffc0000000007908 */ /* 0x000e220000001400 */
[----:B------:R-:W-:Y:S05]  /*9be0*/  BRA `(.L_x_196) ;  /* 0x0000000000047947 */ /* 0x000fea0003800000 */
.L_x_188:
[----:B------:R-:W-:-:S07]  /*9bf0*/  FADD.FTZ R0, R0, R3 ;  /* 0x0000000300007221 */ /* 0x000fce0000010000 */
.L_x_196:
[----:B------:R-:W-:Y:S05]  /*9c00*/  BSYNC.RECONVERGENT B1 ;  /* 0x0000000000017941 */ /* 0x000fea0003800200 */
.L_x_186:
[----:B------:R-:W-:-:S04]  /*9c10*/  HFMA2 R3, -RZ, RZ, 0, 0 ;  /* 0x00000000ff037431 */ /* 0x000fc800000001ff */
[----:B0-----:R-:W-:Y:S05]  /*9c20*/  RET.REL.NODEC R2 `(_Z13simPrice_jumpPfS_ii) ;  /* 0xffffff6002f47950 */ /* 0x001fea0003c3ffff */
.L_x_197:
        /* <DEDUP_REMOVED lines=13> */
.L_x_201:


//--------------------- .nv.global.init           --------------------------
	.section	.nv.global.init,"aw",@progbits
	.align	4
.nv.global.init:
	.type		mrg32k3aM1SubSeq,@object
	.size		mrg32k3aM1SubSeq,(mrg32k3aM2SubSeq - mrg32k3aM1SubSeq)
mrg32k3aM1SubSeq:
        /*0000*/ 	.byte	0x0b, 0xcc, 0xee, 0x04, 0x73, 0x29, 0x8b, 0x6f, 0xf6, 0x53, 0x03, 0xf6, 0x23, 0xf6, 0xea, 0xda
        /* <DEDUP_REMOVED lines=125> */
	.type		mrg32k3aM2SubSeq,@object
	.size		mrg32k3aM2SubSeq,(mrg32k3aM1 - mrg32k3aM2SubSeq)
mrg32k3aM2SubSeq:
        /* <DEDUP_REMOVED lines=126> */
	.type		mrg32k3aM1,@object
	.size		mrg32k3aM1,(mrg32k3aM1Seq - mrg32k3aM1)
mrg32k3aM1:
        /* <DEDUP_REMOVED lines=144> */
	.type		mrg32k3aM1Seq,@object
	.size		mrg32k3aM1Seq,(mrg32k3aM2 - mrg32k3aM1Seq)
mrg32k3aM1Seq:
        /* <DEDUP_REMOVED lines=144> */
	.type		mrg32k3aM2,@object
	.size		mrg32k3aM2,(mrg32k3aM2Seq - mrg32k3aM2)
mrg32k3aM2:
        /* <DEDUP_REMOVED lines=144> */
	.type		mrg32k3aM2Seq,@object
	.size		mrg32k3aM2Seq,(precalc_xorwow_matrix - mrg32k3aM2Seq)
mrg32k3aM2Seq:
        /* <DEDUP_REMOVED lines=144> */
	.type		precalc_xorwow_matrix,@object
	.size		precalc_xorwow_matrix,(precalc_xorwow_offset_matrix - precalc_xorwow_matrix)
precalc_xorwow_matrix:
        /* <DEDUP_REMOVED lines=6400> */
	.type		precalc_xorwow_offset_matrix,@object
	.size		precalc_xorwow_offset_matrix,(.L_1 - precalc_xorwow_offset_matrix)
precalc_xorwow_offset_matrix:
        /* <DEDUP_REMOVED lines=6400> */
.L_1:


//--------------------- .nv.shared.reserved.0     --------------------------
	.section	.nv.shared.reserved.0,"aw",@nobits
	.weak		__nv_reservedSMEM_offset_0_alias
	.size		__nv_reservedSMEM_offset_0_alias, 0, 64
	.other		__nv_reservedSMEM_offset_0_alias,@"STO_CUDA_RESERVED_SHARED STV_DEFAULT"
__nv_reservedSMEM_offset_0_alias:
	.zero		0
	.zero		64


//--------------------- .nv.constant0._Z11simPrice_mrPfS_ii --------------------------
	.section	.nv.constant0._Z11simPrice_mrPfS_ii,"a",@progbits
	.sectionflags	@""
	.align	4
.nv.constant0._Z11simPrice_mrPfS_ii:
	.zero		920


//--------------------- .nv.constant0._Z13simPrice_jumpPfS_ii --------------------------
	.section	.nv.constant0._Z13simPrice_jumpPfS_ii,"a",@progbits
	.sectionflags	@""
	.align	4
.nv.constant0._Z13simPrice_jumpPfS_ii:
	.zero		920


//--------------------- SYMBOLS --------------------------

	.type		.nv.reservedSmem.offset0,@object
	.size		.nv.reservedSmem.offset0,0x4
